//
// Generated by NVIDIA NVVM Compiler
//
// Compiler Build ID: CL-36424714
// Cuda compilation tools, release 13.0, V13.0.88
// Based on NVVM 20.0.0
//

.version 9.0
.target sm_100
.address_size 64

	// .globl	_Z7initRNGP17curandStateXORWOWj
.extern .func  (.param .b32 func_retval0) vprintf
(
	.param .b64 vprintf_param_0,
	.param .b64 vprintf_param_1
)
;
.global .align 4 .b8 precalc_xorwow_matrix[102400];
.global .align 4 .b8 precalc_xorwow_offset_matrix[102400];
.global .align 4 .b8 mrg32k3aM1[2304];
.global .align 4 .b8 mrg32k3aM2[2304];
.global .align 4 .b8 mrg32k3aM1SubSeq[2016];
.global .align 4 .b8 mrg32k3aM2SubSeq[2016];
.global .align 4 .b8 mrg32k3aM1Seq[2304];
.global .align 4 .b8 mrg32k3aM2Seq[2304];
.const .align 8 .b8 __cr_lgamma_table[72];
.global .align 1 .b8 $str[15] = {102, 114, 111, 109, 32, 105, 110, 105, 116, 32, 114, 110, 103, 10};
.global .align 1 .b8 $str$1[16] = {108, 101, 32, 97, 111, 101, 117, 102, 98, 97, 107, 104, 102, 98, 10};
.global .align 1 .b8 $str$2[15] = {117, 110, 105, 116, 114, 97, 110, 100, 58, 32, 37, 102, 32, 10};

.visible .entry _Z7initRNGP17curandStateXORWOWj(
	.param .u64 .ptr .align 1 _Z7initRNGP17curandStateXORWOWj_param_0,
	.param .u32 _Z7initRNGP17curandStateXORWOWj_param_1
)
{
	.reg .pred 	%p<26>;
	.reg .b32 	%r<429>;
	.reg .b64 	%rd<20>;

	ld.param.u64 	%rd8, [_Z7initRNGP17curandStateXORWOWj_param_0];
	ld.param.u32 	%r185, [_Z7initRNGP17curandStateXORWOWj_param_1];
	cvta.to.global.u64 	%rd9, %rd8;
	mov.u32 	%r186, %ctaid.x;
	mov.u32 	%r187, %ntid.x;
	mov.u32 	%r1, %tid.x;
	mad.lo.s32 	%r188, %r186, %r187, %r1;
	cvt.u64.u32 	%rd19, %r188;
	mul.wide.u32 	%rd10, %r188, 48;
	add.s64 	%rd2, %rd9, %rd10;
	xor.b32  	%r189, %r185, -1429050551;
	mul.lo.s32 	%r190, %r189, 1099087573;
	add.s32 	%r191, %r190, -638133224;
	add.s32 	%r192, %r190, 123456789;
	st.global.v2.u32 	[%rd2], {%r191, %r192};
	xor.b32  	%r193, %r190, 362436069;
	mov.b32 	%r194, -123459836;
	st.global.v2.u32 	[%rd2+8], {%r193, %r194};
	add.s32 	%r195, %r190, 5783321;
	mov.b32 	%r196, -589760388;
	st.global.v2.u32 	[%rd2+16], {%r196, %r195};
	setp.eq.s32 	%p1, %r188, 0;
	@%p1 bra 	$L__BB0_42;
	mov.b32 	%r334, 0;
	mov.u64 	%rd12, precalc_xorwow_matrix;
$L__BB0_2:
	and.b64  	%rd4, %rd19, 3;
	setp.eq.s64 	%p2, %rd4, 0;
	@%p2 bra 	$L__BB0_41;
	mul.wide.u32 	%rd11, %r334, 3200;
	add.s64 	%rd5, %rd12, %rd11;
	cvt.u32.u64 	%r3, %rd4;
	mov.b32 	%r335, 0;
$L__BB0_4:
	mov.b32 	%r348, 0;
	mov.u32 	%r349, %r348;
	mov.u32 	%r350, %r348;
	mov.u32 	%r351, %r348;
	mov.u32 	%r352, %r348;
	mov.u32 	%r341, %r348;
$L__BB0_5:
	mul.wide.u32 	%rd13, %r341, 4;
	add.s64 	%rd14, %rd2, %rd13;
	ld.global.u32 	%r11, [%rd14+4];
	shl.b32 	%r12, %r341, 5;
	mov.b32 	%r347, 0;
$L__BB0_6:
	.pragma "nounroll";
	shr.u32 	%r201, %r11, %r347;
	and.b32  	%r202, %r201, 1;
	setp.eq.b32 	%p3, %r202, 1;
	not.pred 	%p4, %p3;
	add.s32 	%r203, %r12, %r347;
	mul.lo.s32 	%r204, %r203, 5;
	mul.wide.u32 	%rd15, %r204, 4;
	add.s64 	%rd6, %rd5, %rd15;
	@%p4 bra 	$L__BB0_8;
	ld.global.u32 	%r205, [%rd6];
	xor.b32  	%r352, %r352, %r205;
	ld.global.u32 	%r206, [%rd6+4];
	xor.b32  	%r351, %r351, %r206;
	ld.global.u32 	%r207, [%rd6+8];
	xor.b32  	%r350, %r350, %r207;
	ld.global.u32 	%r208, [%rd6+12];
	xor.b32  	%r349, %r349, %r208;
	ld.global.u32 	%r209, [%rd6+16];
	xor.b32  	%r348, %r348, %r209;
$L__BB0_8:
	and.b32  	%r211, %r201, 2;
	setp.eq.s32 	%p5, %r211, 0;
	@%p5 bra 	$L__BB0_10;
	ld.global.u32 	%r212, [%rd6+20];
	xor.b32  	%r352, %r352, %r212;
	ld.global.u32 	%r213, [%rd6+24];
	xor.b32  	%r351, %r351, %r213;
	ld.global.u32 	%r214, [%rd6+28];
	xor.b32  	%r350, %r350, %r214;
	ld.global.u32 	%r215, [%rd6+32];
	xor.b32  	%r349, %r349, %r215;
	ld.global.u32 	%r216, [%rd6+36];
	xor.b32  	%r348, %r348, %r216;
$L__BB0_10:
	and.b32  	%r218, %r201, 4;
	setp.eq.s32 	%p6, %r218, 0;
	@%p6 bra 	$L__BB0_12;
	ld.global.u32 	%r219, [%rd6+40];
	xor.b32  	%r352, %r352, %r219;
	ld.global.u32 	%r220, [%rd6+44];
	xor.b32  	%r351, %r351, %r220;
	ld.global.u32 	%r221, [%rd6+48];
	xor.b32  	%r350, %r350, %r221;
	ld.global.u32 	%r222, [%rd6+52];
	xor.b32  	%r349, %r349, %r222;
	ld.global.u32 	%r223, [%rd6+56];
	xor.b32  	%r348, %r348, %r223;
$L__BB0_12:
	and.b32  	%r225, %r201, 8;
	setp.eq.s32 	%p7, %r225, 0;
	@%p7 bra 	$L__BB0_14;
	ld.global.u32 	%r226, [%rd6+60];
	xor.b32  	%r352, %r352, %r226;
	ld.global.u32 	%r227, [%rd6+64];
	xor.b32  	%r351, %r351, %r227;
	ld.global.u32 	%r228, [%rd6+68];
	xor.b32  	%r350, %r350, %r228;
	ld.global.u32 	%r229, [%rd6+72];
	xor.b32  	%r349, %r349, %r229;
	ld.global.u32 	%r230, [%rd6+76];
	xor.b32  	%r348, %r348, %r230;
$L__BB0_14:
	and.b32  	%r232, %r201, 16;
	setp.eq.s32 	%p8, %r232, 0;
	@%p8 bra 	$L__BB0_16;
	ld.global.u32 	%r233, [%rd6+80];
	xor.b32  	%r352, %r352, %r233;
	ld.global.u32 	%r234, [%rd6+84];
	xor.b32  	%r351, %r351, %r234;
	ld.global.u32 	%r235, [%rd6+88];
	xor.b32  	%r350, %r350, %r235;
	ld.global.u32 	%r236, [%rd6+92];
	xor.b32  	%r349, %r349, %r236;
	ld.global.u32 	%r237, [%rd6+96];
	xor.b32  	%r348, %r348, %r237;
$L__BB0_16:
	and.b32  	%r239, %r201, 32;
	setp.eq.s32 	%p9, %r239, 0;
	@%p9 bra 	$L__BB0_18;
	ld.global.u32 	%r240, [%rd6+100];
	xor.b32  	%r352, %r352, %r240;
	ld.global.u32 	%r241, [%rd6+104];
	xor.b32  	%r351, %r351, %r241;
	ld.global.u32 	%r242, [%rd6+108];
	xor.b32  	%r350, %r350, %r242;
	ld.global.u32 	%r243, [%rd6+112];
	xor.b32  	%r349, %r349, %r243;
	ld.global.u32 	%r244, [%rd6+116];
	xor.b32  	%r348, %r348, %r244;
$L__BB0_18:
	and.b32  	%r246, %r201, 64;
	setp.eq.s32 	%p10, %r246, 0;
	@%p10 bra 	$L__BB0_20;
	ld.global.u32 	%r247, [%rd6+120];
	xor.b32  	%r352, %r352, %r247;
	ld.global.u32 	%r248, [%rd6+124];
	xor.b32  	%r351, %r351, %r248;
	ld.global.u32 	%r249, [%rd6+128];
	xor.b32  	%r350, %r350, %r249;
	ld.global.u32 	%r250, [%rd6+132];
	xor.b32  	%r349, %r349, %r250;
	ld.global.u32 	%r251, [%rd6+136];
	xor.b32  	%r348, %r348, %r251;
$L__BB0_20:
	and.b32  	%r253, %r201, 128;
	setp.eq.s32 	%p11, %r253, 0;
	@%p11 bra 	$L__BB0_22;
	ld.global.u32 	%r254, [%rd6+140];
	xor.b32  	%r352, %r352, %r254;
	ld.global.u32 	%r255, [%rd6+144];
	xor.b32  	%r351, %r351, %r255;
	ld.global.u32 	%r256, [%rd6+148];
	xor.b32  	%r350, %r350, %r256;
	ld.global.u32 	%r257, [%rd6+152];
	xor.b32  	%r349, %r349, %r257;
	ld.global.u32 	%r258, [%rd6+156];
	xor.b32  	%r348, %r348, %r258;
$L__BB0_22:
	and.b32  	%r260, %r201, 256;
	setp.eq.s32 	%p12, %r260, 0;
	@%p12 bra 	$L__BB0_24;
	ld.global.u32 	%r261, [%rd6+160];
	xor.b32  	%r352, %r352, %r261;
	ld.global.u32 	%r262, [%rd6+164];
	xor.b32  	%r351, %r351, %r262;
	ld.global.u32 	%r263, [%rd6+168];
	xor.b32  	%r350, %r350, %r263;
	ld.global.u32 	%r264, [%rd6+172];
	xor.b32  	%r349, %r349, %r264;
	ld.global.u32 	%r265, [%rd6+176];
	xor.b32  	%r348, %r348, %r265;
$L__BB0_24:
	and.b32  	%r267, %r201, 512;
	setp.eq.s32 	%p13, %r267, 0;
	@%p13 bra 	$L__BB0_26;
	ld.global.u32 	%r268, [%rd6+180];
	xor.b32  	%r352, %r352, %r268;
	ld.global.u32 	%r269, [%rd6+184];
	xor.b32  	%r351, %r351, %r269;
	ld.global.u32 	%r270, [%rd6+188];
	xor.b32  	%r350, %r350, %r270;
	ld.global.u32 	%r271, [%rd6+192];
	xor.b32  	%r349, %r349, %r271;
	ld.global.u32 	%r272, [%rd6+196];
	xor.b32  	%r348, %r348, %r272;
$L__BB0_26:
	and.b32  	%r274, %r201, 1024;
	setp.eq.s32 	%p14, %r274, 0;
	@%p14 bra 	$L__BB0_28;
	ld.global.u32 	%r275, [%rd6+200];
	xor.b32  	%r352, %r352, %r275;
	ld.global.u32 	%r276, [%rd6+204];
	xor.b32  	%r351, %r351, %r276;
	ld.global.u32 	%r277, [%rd6+208];
	xor.b32  	%r350, %r350, %r277;
	ld.global.u32 	%r278, [%rd6+212];
	xor.b32  	%r349, %r349, %r278;
	ld.global.u32 	%r279, [%rd6+216];
	xor.b32  	%r348, %r348, %r279;
$L__BB0_28:
	and.b32  	%r281, %r201, 2048;
	setp.eq.s32 	%p15, %r281, 0;
	@%p15 bra 	$L__BB0_30;
	ld.global.u32 	%r282, [%rd6+220];
	xor.b32  	%r352, %r352, %r282;
	ld.global.u32 	%r283, [%rd6+224];
	xor.b32  	%r351, %r351, %r283;
	ld.global.u32 	%r284, [%rd6+228];
	xor.b32  	%r350, %r350, %r284;
	ld.global.u32 	%r285, [%rd6+232];
	xor.b32  	%r349, %r349, %r285;
	ld.global.u32 	%r286, [%rd6+236];
	xor.b32  	%r348, %r348, %r286;
$L__BB0_30:
	and.b32  	%r288, %r201, 4096;
	setp.eq.s32 	%p16, %r288, 0;
	@%p16 bra 	$L__BB0_32;
	ld.global.u32 	%r289, [%rd6+240];
	xor.b32  	%r352, %r352, %r289;
	ld.global.u32 	%r290, [%rd6+244];
	xor.b32  	%r351, %r351, %r290;
	ld.global.u32 	%r291, [%rd6+248];
	xor.b32  	%r350, %r350, %r291;
	ld.global.u32 	%r292, [%rd6+252];
	xor.b32  	%r349, %r349, %r292;
	ld.global.u32 	%r293, [%rd6+256];
	xor.b32  	%r348, %r348, %r293;
$L__BB0_32:
	and.b32  	%r295, %r201, 8192;
	setp.eq.s32 	%p17, %r295, 0;
	@%p17 bra 	$L__BB0_34;
	ld.global.u32 	%r296, [%rd6+260];
	xor.b32  	%r352, %r352, %r296;
	ld.global.u32 	%r297, [%rd6+264];
	xor.b32  	%r351, %r351, %r297;
	ld.global.u32 	%r298, [%rd6+268];
	xor.b32  	%r350, %r350, %r298;
	ld.global.u32 	%r299, [%rd6+272];
	xor.b32  	%r349, %r349, %r299;
	ld.global.u32 	%r300, [%rd6+276];
	xor.b32  	%r348, %r348, %r300;
$L__BB0_34:
	and.b32  	%r302, %r201, 16384;
	setp.eq.s32 	%p18, %r302, 0;
	@%p18 bra 	$L__BB0_36;
	ld.global.u32 	%r303, [%rd6+280];
	xor.b32  	%r352, %r352, %r303;
	ld.global.u32 	%r304, [%rd6+284];
	xor.b32  	%r351, %r351, %r304;
	ld.global.u32 	%r305, [%rd6+288];
	xor.b32  	%r350, %r350, %r305;
	ld.global.u32 	%r306, [%rd6+292];
	xor.b32  	%r349, %r349, %r306;
	ld.global.u32 	%r307, [%rd6+296];
	xor.b32  	%r348, %r348, %r307;
$L__BB0_36:
	and.b32  	%r309, %r201, 32768;
	setp.eq.s32 	%p19, %r309, 0;
	@%p19 bra 	$L__BB0_38;
	ld.global.u32 	%r310, [%rd6+300];
	xor.b32  	%r352, %r352, %r310;
	ld.global.u32 	%r311, [%rd6+304];
	xor.b32  	%r351, %r351, %r311;
	ld.global.u32 	%r312, [%rd6+308];
	xor.b32  	%r350, %r350, %r312;
	ld.global.u32 	%r313, [%rd6+312];
	xor.b32  	%r349, %r349, %r313;
	ld.global.u32 	%r314, [%rd6+316];
	xor.b32  	%r348, %r348, %r314;
$L__BB0_38:
	add.s32 	%r347, %r347, 16;
	setp.ne.s32 	%p20, %r347, 32;
	@%p20 bra 	$L__BB0_6;
	mad.lo.s32 	%r315, %r341, -31, %r12;
	add.s32 	%r341, %r315, 1;
	setp.ne.s32 	%p21, %r341, 5;
	@%p21 bra 	$L__BB0_5;
	st.global.u32 	[%rd2+4], %r352;
	st.global.u32 	[%rd2+8], %r351;
	st.global.u32 	[%rd2+12], %r350;
	st.global.u32 	[%rd2+16], %r349;
	st.global.u32 	[%rd2+20], %r348;
	add.s32 	%r335, %r335, 1;
	setp.lt.u32 	%p22, %r335, %r3;
	@%p22 bra 	$L__BB0_4;
$L__BB0_41:
	shr.u64 	%rd7, %rd19, 2;
	add.s32 	%r334, %r334, 1;
	setp.gt.u64 	%p23, %rd19, 3;
	mov.u64 	%rd19, %rd7;
	@%p23 bra 	$L__BB0_2;
$L__BB0_42:
	mov.b32 	%r316, 0;
	st.global.v2.u32 	[%rd2+24], {%r316, %r316};
	st.global.u32 	[%rd2+32], %r316;
	mov.b64 	%rd16, 0;
	st.global.u64 	[%rd2+40], %rd16;
	setp.ne.s32 	%p24, %r1, 0;
	@%p24 bra 	$L__BB0_45;
	mov.b32 	%r428, 0;
	mov.u64 	%rd17, $str;
$L__BB0_44:
	cvta.global.u64 	%rd18, %rd17;
	{ // callseq 0, 0
	.param .b64 param0;
	st.param.b64 	[param0], %rd18;
	.param .b64 param1;
	st.param.b64 	[param1], 0;
	.param .b32 retval0;
	call.uni (retval0), 
	vprintf, 
	(
	param0, 
	param1
	);
	ld.param.b32 	%r318, [retval0];
	} // callseq 0
	{ // callseq 1, 0
	.param .b64 param0;
	st.param.b64 	[param0], %rd18;
	.param .b64 param1;
	st.param.b64 	[param1], 0;
	.param .b32 retval0;
	call.uni (retval0), 
	vprintf, 
	(
	param0, 
	param1
	);
	ld.param.b32 	%r320, [retval0];
	} // callseq 1
	{ // callseq 2, 0
	.param .b64 param0;
	st.param.b64 	[param0], %rd18;
	.param .b64 param1;
	st.param.b64 	[param1], 0;
	.param .b32 retval0;
	call.uni (retval0), 
	vprintf, 
	(
	param0, 
	param1
	);
	ld.param.b32 	%r322, [retval0];
	} // callseq 2
	{ // callseq 3, 0
	.param .b64 param0;
	st.param.b64 	[param0], %rd18;
	.param .b64 param1;
	st.param.b64 	[param1], 0;
	.param .b32 retval0;
	call.uni (retval0), 
	vprintf, 
	(
	param0, 
	param1
	);
	ld.param.b32 	%r324, [retval0];
	} // callseq 3
	{ // callseq 4, 0
	.param .b64 param0;
	st.param.b64 	[param0], %rd18;
	.param .b64 param1;
	st.param.b64 	[param1], 0;
	.param .b32 retval0;
	call.uni (retval0), 
	vprintf, 
	(
	param0, 
	param1
	);
	ld.param.b32 	%r326, [retval0];
	} // callseq 4
	{ // callseq 5, 0
	.param .b64 param0;
	st.param.b64 	[param0], %rd18;
	.param .b64 param1;
	st.param.b64 	[param1], 0;
	.param .b32 retval0;
	call.uni (retval0), 
	vprintf, 
	(
	param0, 
	param1
	);
	ld.param.b32 	%r328, [retval0];
	} // callseq 5
	{ // callseq 6, 0
	.param .b64 param0;
	st.param.b64 	[param0], %rd18;
	.param .b64 param1;
	st.param.b64 	[param1], 0;
	.param .b32 retval0;
	call.uni (retval0), 
	vprintf, 
	(
	param0, 
	param1
	);
	ld.param.b32 	%r330, [retval0];
	} // callseq 6
	{ // callseq 7, 0
	.param .b64 param0;
	st.param.b64 	[param0], %rd18;
	.param .b64 param1;
	st.param.b64 	[param1], 0;
	.param .b32 retval0;
	call.uni (retval0), 
	vprintf, 
	(
	param0, 
	param1
	);
	ld.param.b32 	%r332, [retval0];
	} // callseq 7
	add.s32 	%r428, %r428, 8;
	setp.ne.s32 	%p25, %r428, 1000;
	@%p25 bra 	$L__BB0_44;
$L__BB0_45:
	ret;

}
	// .globl	_Z10spam_randsP17curandStateXORWOWj
.visible .entry _Z10spam_randsP17curandStateXORWOWj(
	.param .u64 .ptr .align 1 _Z10spam_randsP17curandStateXORWOWj_param_0,
	.param .u32 _Z10spam_randsP17curandStateXORWOWj_param_1
)
{
	.local .align 8 .b8 	__local_depot1[8];
	.reg .b64 	%SP;
	.reg .b64 	%SPL;
	.reg .pred 	%p<31>;
	.reg .b32 	%r<185>;
	.reg .b32 	%f<21>;
	.reg .b64 	%rd<99>;
	.reg .b64 	%fd<31>;

	mov.u64 	%SPL, __local_depot1;
	cvta.local.u64 	%SP, %SPL;
	ld.param.u64 	%rd3, [_Z10spam_randsP17curandStateXORWOWj_param_0];
	ld.param.u32 	%r2, [_Z10spam_randsP17curandStateXORWOWj_param_1];
	cvta.to.global.u64 	%rd4, %rd3;
	add.u64 	%rd5, %SP, 0;
	add.u64 	%rd1, %SPL, 0;
	mov.u64 	%rd6, $str$1;
	cvta.global.u64 	%rd7, %rd6;
	{ // callseq 8, 0
	.param .b64 param0;
	st.param.b64 	[param0], %rd7;
	.param .b64 param1;
	st.param.b64 	[param1], 0;
	.param .b32 retval0;
	call.uni (retval0), 
	vprintf, 
	(
	param0, 
	param1
	);
	ld.param.b32 	%r3, [retval0];
	} // callseq 8
	mul.wide.u32 	%rd8, %r2, 48;
	add.s64 	%rd2, %rd4, %rd8;
	mov.u32 	%r1, %tid.x;
	ld.global.v2.u32 	{%r5, %r6}, [%rd2];
	ld.global.u32 	%r7, [%rd2+20];
	shr.u32 	%r8, %r6, 2;
	xor.b32  	%r9, %r8, %r6;
	shl.b32 	%r10, %r7, 4;
	shl.b32 	%r11, %r9, 1;
	xor.b32  	%r12, %r10, %r11;
	xor.b32  	%r13, %r12, %r7;
	xor.b32  	%r14, %r13, %r9;
	add.s32 	%r15, %r5, %r14;
	add.s32 	%r16, %r15, 362437;
	cvt.rn.f32.u32 	%f11, %r16;
	fma.rn.f32 	%f1, %f11, 0f2F800000, 0f2F000000;
	setp.eq.s32 	%p1, %r1, 2;
	@%p1 bra 	$L__BB1_5;
	setp.eq.s32 	%p2, %r1, 1;
	@%p2 bra 	$L__BB1_4;
	setp.ne.s32 	%p3, %r1, 0;
	@%p3 bra 	$L__BB1_6;
	cvt.f64.f32 	%fd3, %f1;
	st.local.f64 	[%rd1], %fd3;
	mov.u64 	%rd15, $str$2;
	cvta.global.u64 	%rd16, %rd15;
	{ // callseq 11, 0
	.param .b64 param0;
	st.param.b64 	[param0], %rd16;
	.param .b64 param1;
	st.param.b64 	[param1], %rd5;
	.param .b32 retval0;
	call.uni (retval0), 
	vprintf, 
	(
	param0, 
	param1
	);
	ld.param.b32 	%r21, [retval0];
	} // callseq 11
	bra.uni 	$L__BB1_6;
$L__BB1_4:
	cvt.f64.f32 	%fd2, %f1;
	st.local.f64 	[%rd1], %fd2;
	mov.u64 	%rd12, $str$2;
	cvta.global.u64 	%rd13, %rd12;
	{ // callseq 10, 0
	.param .b64 param0;
	st.param.b64 	[param0], %rd13;
	.param .b64 param1;
	st.param.b64 	[param1], %rd5;
	.param .b32 retval0;
	call.uni (retval0), 
	vprintf, 
	(
	param0, 
	param1
	);
	ld.param.b32 	%r19, [retval0];
	} // callseq 10
	bra.uni 	$L__BB1_6;
$L__BB1_5:
	cvt.f64.f32 	%fd1, %f1;
	st.local.f64 	[%rd1], %fd1;
	mov.u64 	%rd9, $str$2;
	cvta.global.u64 	%rd10, %rd9;
	{ // callseq 9, 0
	.param .b64 param0;
	st.param.b64 	[param0], %rd10;
	.param .b64 param1;
	st.param.b64 	[param1], %rd5;
	.param .b32 retval0;
	call.uni (retval0), 
	vprintf, 
	(
	param0, 
	param1
	);
	ld.param.b32 	%r17, [retval0];
	} // callseq 9
$L__BB1_6:
	ld.global.v2.u32 	{%r23, %r24}, [%rd2];
	ld.global.u32 	%r25, [%rd2+20];
	shr.u32 	%r26, %r24, 2;
	xor.b32  	%r27, %r26, %r24;
	shl.b32 	%r28, %r25, 4;
	shl.b32 	%r29, %r27, 1;
	xor.b32  	%r30, %r28, %r29;
	xor.b32  	%r31, %r30, %r25;
	xor.b32  	%r32, %r31, %r27;
	add.s32 	%r33, %r23, %r32;
	add.s32 	%r34, %r33, 362437;
	cvt.rn.f32.u32 	%f12, %r34;
	fma.rn.f32 	%f2, %f12, 0f2F800000, 0f2F000000;
	setp.eq.s32 	%p4, %r1, 0;
	@%p4 bra 	$L__BB1_11;
	setp.eq.s32 	%p5, %r1, 1;
	@%p5 bra 	$L__BB1_10;
	setp.ne.s32 	%p6, %r1, 2;
	@%p6 bra 	$L__BB1_12;
	cvt.f64.f32 	%fd4, %f2;
	st.local.f64 	[%rd1], %fd4;
	mov.u64 	%rd18, $str$2;
	cvta.global.u64 	%rd19, %rd18;
	{ // callseq 12, 0
	.param .b64 param0;
	st.param.b64 	[param0], %rd19;
	.param .b64 param1;
	st.param.b64 	[param1], %rd5;
	.param .b32 retval0;
	call.uni (retval0), 
	vprintf, 
	(
	param0, 
	param1
	);
	ld.param.b32 	%r35, [retval0];
	} // callseq 12
	bra.uni 	$L__BB1_12;
$L__BB1_10:
	cvt.f64.f32 	%fd5, %f2;
	st.local.f64 	[%rd1], %fd5;
	mov.u64 	%rd21, $str$2;
	cvta.global.u64 	%rd22, %rd21;
	{ // callseq 13, 0
	.param .b64 param0;
	st.param.b64 	[param0], %rd22;
	.param .b64 param1;
	st.param.b64 	[param1], %rd5;
	.param .b32 retval0;
	call.uni (retval0), 
	vprintf, 
	(
	param0, 
	param1
	);
	ld.param.b32 	%r37, [retval0];
	} // callseq 13
	bra.uni 	$L__BB1_12;
$L__BB1_11:
	cvt.f64.f32 	%fd6, %f2;
	st.local.f64 	[%rd1], %fd6;
	mov.u64 	%rd24, $str$2;
	cvta.global.u64 	%rd25, %rd24;
	{ // callseq 14, 0
	.param .b64 param0;
	st.param.b64 	[param0], %rd25;
	.param .b64 param1;
	st.param.b64 	[param1], %rd5;
	.param .b32 retval0;
	call.uni (retval0), 
	vprintf, 
	(
	param0, 
	param1
	);
	ld.param.b32 	%r39, [retval0];
	} // callseq 14
$L__BB1_12:
	ld.global.v2.u32 	{%r41, %r42}, [%rd2];
	ld.global.u32 	%r43, [%rd2+20];
	shr.u32 	%r44, %r42, 2;
	xor.b32  	%r45, %r44, %r42;
	shl.b32 	%r46, %r43, 4;
	shl.b32 	%r47, %r45, 1;
	xor.b32  	%r48, %r46, %r47;
	xor.b32  	%r49, %r48, %r43;
	xor.b32  	%r50, %r49, %r45;
	add.s32 	%r51, %r41, %r50;
	add.s32 	%r52, %r51, 362437;
	cvt.rn.f32.u32 	%f13, %r52;
	fma.rn.f32 	%f3, %f13, 0f2F800000, 0f2F000000;
	setp.eq.s32 	%p7, %r1, 0;
	@%p7 bra 	$L__BB1_17;
	setp.eq.s32 	%p8, %r1, 1;
	@%p8 bra 	$L__BB1_16;
	setp.ne.s32 	%p9, %r1, 2;
	@%p9 bra 	$L__BB1_18;
	cvt.f64.f32 	%fd7, %f3;
	st.local.f64 	[%rd1], %fd7;
	mov.u64 	%rd27, $str$2;
	cvta.global.u64 	%rd28, %rd27;
	{ // callseq 15, 0
	.param .b64 param0;
	st.param.b64 	[param0], %rd28;
	.param .b64 param1;
	st.param.b64 	[param1], %rd5;
	.param .b32 retval0;
	call.uni (retval0), 
	vprintf, 
	(
	param0, 
	param1
	);
	ld.param.b32 	%r53, [retval0];
	} // callseq 15
	bra.uni 	$L__BB1_18;
$L__BB1_16:
	cvt.f64.f32 	%fd8, %f3;
	st.local.f64 	[%rd1], %fd8;
	mov.u64 	%rd30, $str$2;
	cvta.global.u64 	%rd31, %rd30;
	{ // callseq 16, 0
	.param .b64 param0;
	st.param.b64 	[param0], %rd31;
	.param .b64 param1;
	st.param.b64 	[param1], %rd5;
	.param .b32 retval0;
	call.uni (retval0), 
	vprintf, 
	(
	param0, 
	param1
	);
	ld.param.b32 	%r55, [retval0];
	} // callseq 16
	bra.uni 	$L__BB1_18;
$L__BB1_17:
	cvt.f64.f32 	%fd9, %f3;
	st.local.f64 	[%rd1], %fd9;
	mov.u64 	%rd33, $str$2;
	cvta.global.u64 	%rd34, %rd33;
	{ // callseq 17, 0
	.param .b64 param0;
	st.param.b64 	[param0], %rd34;
	.param .b64 param1;
	st.param.b64 	[param1], %rd5;
	.param .b32 retval0;
	call.uni (retval0), 
	vprintf, 
	(
	param0, 
	param1
	);
	ld.param.b32 	%r57, [retval0];
	} // callseq 17
$L__BB1_18:
	ld.global.v2.u32 	{%r59, %r60}, [%rd2];
	ld.global.u32 	%r61, [%rd2+20];
	shr.u32 	%r62, %r60, 2;
	xor.b32  	%r63, %r62, %r60;
	shl.b32 	%r64, %r61, 4;
	shl.b32 	%r65, %r63, 1;
	xor.b32  	%r66, %r64, %r65;
	xor.b32  	%r67, %r66, %r61;
	xor.b32  	%r68, %r67, %r63;
	add.s32 	%r69, %r59, %r68;
	add.s32 	%r70, %r69, 362437;
	cvt.rn.f32.u32 	%f14, %r70;
	fma.rn.f32 	%f4, %f14, 0f2F800000, 0f2F000000;
	setp.eq.s32 	%p10, %r1, 0;
	@%p10 bra 	$L__BB1_23;
	setp.eq.s32 	%p11, %r1, 1;
	@%p11 bra 	$L__BB1_22;
	setp.ne.s32 	%p12, %r1, 2;
	@%p12 bra 	$L__BB1_24;
	cvt.f64.f32 	%fd10, %f4;
	st.local.f64 	[%rd1], %fd10;
	mov.u64 	%rd36, $str$2;
	cvta.global.u64 	%rd37, %rd36;
	{ // callseq 18, 0
	.param .b64 param0;
	st.param.b64 	[param0], %rd37;
	.param .b64 param1;
	st.param.b64 	[param1], %rd5;
	.param .b32 retval0;
	call.uni (retval0), 
	vprintf, 
	(
	param0, 
	param1
	);
	ld.param.b32 	%r71, [retval0];
	} // callseq 18
	bra.uni 	$L__BB1_24;
$L__BB1_22:
	cvt.f64.f32 	%fd11, %f4;
	st.local.f64 	[%rd1], %fd11;
	mov.u64 	%rd39, $str$2;
	cvta.global.u64 	%rd40, %rd39;
	{ // callseq 19, 0
	.param .b64 param0;
	st.param.b64 	[param0], %rd40;
	.param .b64 param1;
	st.param.b64 	[param1], %rd5;
	.param .b32 retval0;
	call.uni (retval0), 
	vprintf, 
	(
	param0, 
	param1
	);
	ld.param.b32 	%r73, [retval0];
	} // callseq 19
	bra.uni 	$L__BB1_24;
$L__BB1_23:
	cvt.f64.f32 	%fd12, %f4;
	st.local.f64 	[%rd1], %fd12;
	mov.u64 	%rd42, $str$2;
	cvta.global.u64 	%rd43, %rd42;
	{ // callseq 20, 0
	.param .b64 param0;
	st.param.b64 	[param0], %rd43;
	.param .b64 param1;
	st.param.b64 	[param1], %rd5;
	.param .b32 retval0;
	call.uni (retval0), 
	vprintf, 
	(
	param0, 
	param1
	);
	ld.param.b32 	%r75, [retval0];
	} // callseq 20
$L__BB1_24:
	ld.global.v2.u32 	{%r77, %r78}, [%rd2];
	ld.global.u32 	%r79, [%rd2+20];
	shr.u32 	%r80, %r78, 2;
	xor.b32  	%r81, %r80, %r78;
	shl.b32 	%r82, %r79, 4;
	shl.b32 	%r83, %r81, 1;
	xor.b32  	%r84, %r82, %r83;
	xor.b32  	%r85, %r84, %r79;
	xor.b32  	%r86, %r85, %r81;
	add.s32 	%r87, %r77, %r86;
	add.s32 	%r88, %r87, 362437;
	cvt.rn.f32.u32 	%f15, %r88;
	fma.rn.f32 	%f5, %f15, 0f2F800000, 0f2F000000;
	setp.eq.s32 	%p13, %r1, 0;
	@%p13 bra 	$L__BB1_29;
	setp.eq.s32 	%p14, %r1, 1;
	@%p14 bra 	$L__BB1_28;
	setp.ne.s32 	%p15, %r1, 2;
	@%p15 bra 	$L__BB1_30;
	cvt.f64.f32 	%fd13, %f5;
	st.local.f64 	[%rd1], %fd13;
	mov.u64 	%rd45, $str$2;
	cvta.global.u64 	%rd46, %rd45;
	{ // callseq 21, 0
	.param .b64 param0;
	st.param.b64 	[param0], %rd46;
	.param .b64 param1;
	st.param.b64 	[param1], %rd5;
	.param .b32 retval0;
	call.uni (retval0), 
	vprintf, 
	(
	param0, 
	param1
	);
	ld.param.b32 	%r89, [retval0];
	} // callseq 21
	bra.uni 	$L__BB1_30;
$L__BB1_28:
	cvt.f64.f32 	%fd14, %f5;
	st.local.f64 	[%rd1], %fd14;
	mov.u64 	%rd48, $str$2;
	cvta.global.u64 	%rd49, %rd48;
	{ // callseq 22, 0
	.param .b64 param0;
	st.param.b64 	[param0], %rd49;
	.param .b64 param1;
	st.param.b64 	[param1], %rd5;
	.param .b32 retval0;
	call.uni (retval0), 
	vprintf, 
	(
	param0, 
	param1
	);
	ld.param.b32 	%r91, [retval0];
	} // callseq 22
	bra.uni 	$L__BB1_30;
$L__BB1_29:
	cvt.f64.f32 	%fd15, %f5;
	st.local.f64 	[%rd1], %fd15;
	mov.u64 	%rd51, $str$2;
	cvta.global.u64 	%rd52, %rd51;
	{ // callseq 23, 0
	.param .b64 param0;
	st.param.b64 	[param0], %rd52;
	.param .b64 param1;
	st.param.b64 	[param1], %rd5;
	.param .b32 retval0;
	call.uni (retval0), 
	vprintf, 
	(
	param0, 
	param1
	);
	ld.param.b32 	%r93, [retval0];
	} // callseq 23
$L__BB1_30:
	ld.global.v2.u32 	{%r95, %r96}, [%rd2];
	ld.global.u32 	%r97, [%rd2+20];
	shr.u32 	%r98, %r96, 2;
	xor.b32  	%r99, %r98, %r96;
	shl.b32 	%r100, %r97, 4;
	shl.b32 	%r101, %r99, 1;
	xor.b32  	%r102, %r100, %r101;
	xor.b32  	%r103, %r102, %r97;
	xor.b32  	%r104, %r103, %r99;
	add.s32 	%r105, %r95, %r104;
	add.s32 	%r106, %r105, 362437;
	cvt.rn.f32.u32 	%f16, %r106;
	fma.rn.f32 	%f6, %f16, 0f2F800000, 0f2F000000;
	setp.eq.s32 	%p16, %r1, 0;
	@%p16 bra 	$L__BB1_35;
	setp.eq.s32 	%p17, %r1, 1;
	@%p17 bra 	$L__BB1_34;
	setp.ne.s32 	%p18, %r1, 2;
	@%p18 bra 	$L__BB1_36;
	cvt.f64.f32 	%fd16, %f6;
	st.local.f64 	[%rd1], %fd16;
	mov.u64 	%rd54, $str$2;
	cvta.global.u64 	%rd55, %rd54;
	{ // callseq 24, 0
	.param .b64 param0;
	st.param.b64 	[param0], %rd55;
	.param .b64 param1;
	st.param.b64 	[param1], %rd5;
	.param .b32 retval0;
	call.uni (retval0), 
	vprintf, 
	(
	param0, 
	param1
	);
	ld.param.b32 	%r107, [retval0];
	} // callseq 24
	bra.uni 	$L__BB1_36;
$L__BB1_34:
	cvt.f64.f32 	%fd17, %f6;
	st.local.f64 	[%rd1], %fd17;
	mov.u64 	%rd57, $str$2;
	cvta.global.u64 	%rd58, %rd57;
	{ // callseq 25, 0
	.param .b64 param0;
	st.param.b64 	[param0], %rd58;
	.param .b64 param1;
	st.param.b64 	[param1], %rd5;
	.param .b32 retval0;
	call.uni (retval0), 
	vprintf, 
	(
	param0, 
	param1
	);
	ld.param.b32 	%r109, [retval0];
	} // callseq 25
	bra.uni 	$L__BB1_36;
$L__BB1_35:
	cvt.f64.f32 	%fd18, %f6;
	st.local.f64 	[%rd1], %fd18;
	mov.u64 	%rd60, $str$2;
	cvta.global.u64 	%rd61, %rd60;
	{ // callseq 26, 0
	.param .b64 param0;
	st.param.b64 	[param0], %rd61;
	.param .b64 param1;
	st.param.b64 	[param1], %rd5;
	.param .b32 retval0;
	call.uni (retval0), 
	vprintf, 
	(
	param0, 
	param1
	);
	ld.param.b32 	%r111, [retval0];
	} // callseq 26
$L__BB1_36:
	ld.global.v2.u32 	{%r113, %r114}, [%rd2];
	ld.global.u32 	%r115, [%rd2+20];
	shr.u32 	%r116, %r114, 2;
	xor.b32  	%r117, %r116, %r114;
	shl.b32 	%r118, %r115, 4;
	shl.b32 	%r119, %r117, 1;
	xor.b32  	%r120, %r118, %r119;
	xor.b32  	%r121, %r120, %r115;
	xor.b32  	%r122, %r121, %r117;
	add.s32 	%r123, %r113, %r122;
	add.s32 	%r124, %r123, 362437;
	cvt.rn.f32.u32 	%f17, %r124;
	fma.rn.f32 	%f7, %f17, 0f2F800000, 0f2F000000;
	setp.eq.s32 	%p19, %r1, 0;
	@%p19 bra 	$L__BB1_41;
	setp.eq.s32 	%p20, %r1, 1;
	@%p20 bra 	$L__BB1_40;
	setp.ne.s32 	%p21, %r1, 2;
	@%p21 bra 	$L__BB1_42;
	cvt.f64.f32 	%fd19, %f7;
	st.local.f64 	[%rd1], %fd19;
	mov.u64 	%rd63, $str$2;
	cvta.global.u64 	%rd64, %rd63;
	{ // callseq 27, 0
	.param .b64 param0;
	st.param.b64 	[param0], %rd64;
	.param .b64 param1;
	st.param.b64 	[param1], %rd5;
	.param .b32 retval0;
	call.uni (retval0), 
	vprintf, 
	(
	param0, 
	param1
	);
	ld.param.b32 	%r125, [retval0];
	} // callseq 27
	bra.uni 	$L__BB1_42;
$L__BB1_40:
	cvt.f64.f32 	%fd20, %f7;
	st.local.f64 	[%rd1], %fd20;
	mov.u64 	%rd66, $str$2;
	cvta.global.u64 	%rd67, %rd66;
	{ // callseq 28, 0
	.param .b64 param0;
	st.param.b64 	[param0], %rd67;
	.param .b64 param1;
	st.param.b64 	[param1], %rd5;
	.param .b32 retval0;
	call.uni (retval0), 
	vprintf, 
	(
	param0, 
	param1
	);
	ld.param.b32 	%r127, [retval0];
	} // callseq 28
	bra.uni 	$L__BB1_42;
$L__BB1_41:
	cvt.f64.f32 	%fd21, %f7;
	st.local.f64 	[%rd1], %fd21;
	mov.u64 	%rd69, $str$2;
	cvta.global.u64 	%rd70, %rd69;
	{ // callseq 29, 0
	.param .b64 param0;
	st.param.b64 	[param0], %rd70;
	.param .b64 param1;
	st.param.b64 	[param1], %rd5;
	.param .b32 retval0;
	call.uni (retval0), 
	vprintf, 
	(
	param0, 
	param1
	);
	ld.param.b32 	%r129, [retval0];
	} // callseq 29
$L__BB1_42:
	ld.global.v2.u32 	{%r131, %r132}, [%rd2];
	ld.global.u32 	%r133, [%rd2+20];
	shr.u32 	%r134, %r132, 2;
	xor.b32  	%r135, %r134, %r132;
	shl.b32 	%r136, %r133, 4;
	shl.b32 	%r137, %r135, 1;
	xor.b32  	%r138, %r136, %r137;
	xor.b32  	%r139, %r138, %r133;
	xor.b32  	%r140, %r139, %r135;
	add.s32 	%r141, %r131, %r140;
	add.s32 	%r142, %r141, 362437;
	cvt.rn.f32.u32 	%f18, %r142;
	fma.rn.f32 	%f8, %f18, 0f2F800000, 0f2F000000;
	setp.eq.s32 	%p22, %r1, 0;
	@%p22 bra 	$L__BB1_47;
	setp.eq.s32 	%p23, %r1, 1;
	@%p23 bra 	$L__BB1_46;
	setp.ne.s32 	%p24, %r1, 2;
	@%p24 bra 	$L__BB1_48;
	cvt.f64.f32 	%fd22, %f8;
	st.local.f64 	[%rd1], %fd22;
	mov.u64 	%rd72, $str$2;
	cvta.global.u64 	%rd73, %rd72;
	{ // callseq 30, 0
	.param .b64 param0;
	st.param.b64 	[param0], %rd73;
	.param .b64 param1;
	st.param.b64 	[param1], %rd5;
	.param .b32 retval0;
	call.uni (retval0), 
	vprintf, 
	(
	param0, 
	param1
	);
	ld.param.b32 	%r143, [retval0];
	} // callseq 30
	bra.uni 	$L__BB1_48;
$L__BB1_46:
	cvt.f64.f32 	%fd23, %f8;
	st.local.f64 	[%rd1], %fd23;
	mov.u64 	%rd75, $str$2;
	cvta.global.u64 	%rd76, %rd75;
	{ // callseq 31, 0
	.param .b64 param0;
	st.param.b64 	[param0], %rd76;
	.param .b64 param1;
	st.param.b64 	[param1], %rd5;
	.param .b32 retval0;
	call.uni (retval0), 
	vprintf, 
	(
	param0, 
	param1
	);
	ld.param.b32 	%r145, [retval0];
	} // callseq 31
	bra.uni 	$L__BB1_48;
$L__BB1_47:
	cvt.f64.f32 	%fd24, %f8;
	st.local.f64 	[%rd1], %fd24;
	mov.u64 	%rd78, $str$2;
	cvta.global.u64 	%rd79, %rd78;
	{ // callseq 32, 0
	.param .b64 param0;
	st.param.b64 	[param0], %rd79;
	.param .b64 param1;
	st.param.b64 	[param1], %rd5;
	.param .b32 retval0;
	call.uni (retval0), 
	vprintf, 
	(
	param0, 
	param1
	);
	ld.param.b32 	%r147, [retval0];
	} // callseq 32
$L__BB1_48:
	ld.global.v2.u32 	{%r149, %r150}, [%rd2];
	ld.global.u32 	%r151, [%rd2+20];
	shr.u32 	%r152, %r150, 2;
	xor.b32  	%r153, %r152, %r150;
	shl.b32 	%r154, %r151, 4;
	shl.b32 	%r155, %r153, 1;
	xor.b32  	%r156, %r154, %r155;
	xor.b32  	%r157, %r156, %r151;
	xor.b32  	%r158, %r157, %r153;
	add.s32 	%r159, %r149, %r158;
	add.s32 	%r160, %r159, 362437;
	cvt.rn.f32.u32 	%f19, %r160;
	fma.rn.f32 	%f9, %f19, 0f2F800000, 0f2F000000;
	setp.eq.s32 	%p25, %r1, 0;
	@%p25 bra 	$L__BB1_53;
	setp.eq.s32 	%p26, %r1, 1;
	@%p26 bra 	$L__BB1_52;
	setp.ne.s32 	%p27, %r1, 2;
	@%p27 bra 	$L__BB1_54;
	cvt.f64.f32 	%fd25, %f9;
	st.local.f64 	[%rd1], %fd25;
	mov.u64 	%rd81, $str$2;
	cvta.global.u64 	%rd82, %rd81;
	{ // callseq 33, 0
	.param .b64 param0;
	st.param.b64 	[param0], %rd82;
	.param .b64 param1;
	st.param.b64 	[param1], %rd5;
	.param .b32 retval0;
	call.uni (retval0), 
	vprintf, 
	(
	param0, 
	param1
	);
	ld.param.b32 	%r161, [retval0];
	} // callseq 33
	bra.uni 	$L__BB1_54;
$L__BB1_52:
	cvt.f64.f32 	%fd26, %f9;
	st.local.f64 	[%rd1], %fd26;
	mov.u64 	%rd84, $str$2;
	cvta.global.u64 	%rd85, %rd84;
	{ // callseq 34, 0
	.param .b64 param0;
	st.param.b64 	[param0], %rd85;
	.param .b64 param1;
	st.param.b64 	[param1], %rd5;
	.param .b32 retval0;
	call.uni (retval0), 
	vprintf, 
	(
	param0, 
	param1
	);
	ld.param.b32 	%r163, [retval0];
	} // callseq 34
	bra.uni 	$L__BB1_54;
$L__BB1_53:
	cvt.f64.f32 	%fd27, %f9;
	st.local.f64 	[%rd1], %fd27;
	mov.u64 	%rd87, $str$2;
	cvta.global.u64 	%rd88, %rd87;
	{ // callseq 35, 0
	.param .b64 param0;
	st.param.b64 	[param0], %rd88;
	.param .b64 param1;
	st.param.b64 	[param1], %rd5;
	.param .b32 retval0;
	call.uni (retval0), 
	vprintf, 
	(
	param0, 
	param1
	);
	ld.param.b32 	%r165, [retval0];
	} // callseq 35
$L__BB1_54:
	ld.global.v2.u32 	{%r167, %r168}, [%rd2];
	ld.global.u32 	%r169, [%rd2+20];
	shr.u32 	%r170, %r168, 2;
	xor.b32  	%r171, %r170, %r168;
	shl.b32 	%r172, %r169, 4;
	shl.b32 	%r173, %r171, 1;
	xor.b32  	%r174, %r172, %r173;
	xor.b32  	%r175, %r174, %r169;
	xor.b32  	%r176, %r175, %r171;
	add.s32 	%r177, %r167, %r176;
	add.s32 	%r178, %r177, 362437;
	cvt.rn.f32.u32 	%f20, %r178;
	fma.rn.f32 	%f10, %f20, 0f2F800000, 0f2F000000;
	setp.eq.s32 	%p28, %r1, 0;
	@%p28 bra 	$L__BB1_59;
	setp.eq.s32 	%p29, %r1, 1;
	@%p29 bra 	$L__BB1_58;
	setp.ne.s32 	%p30, %r1, 2;
	@%p30 bra 	$L__BB1_60;
	cvt.f64.f32 	%fd28, %f10;
	st.local.f64 	[%rd1], %fd28;
	mov.u64 	%rd90, $str$2;
	cvta.global.u64 	%rd91, %rd90;
	{ // callseq 36, 0
	.param .b64 param0;
	st.param.b64 	[param0], %rd91;
	.param .b64 param1;
	st.param.b64 	[param1], %rd5;
	.param .b32 retval0;
	call.uni (retval0), 
	vprintf, 
	(
	param0, 
	param1
	);
	ld.param.b32 	%r179, [retval0];
	} // callseq 36
	bra.uni 	$L__BB1_60;
$L__BB1_58:
	cvt.f64.f32 	%fd29, %f10;
	st.local.f64 	[%rd1], %fd29;
	mov.u64 	%rd93, $str$2;
	cvta.global.u64 	%rd94, %rd93;
	{ // callseq 37, 0
	.param .b64 param0;
	st.param.b64 	[param0], %rd94;
	.param .b64 param1;
	st.param.b64 	[param1], %rd5;
	.param .b32 retval0;
	call.uni (retval0), 
	vprintf, 
	(
	param0, 
	param1
	);
	ld.param.b32 	%r181, [retval0];
	} // callseq 37
	bra.uni 	$L__BB1_60;
$L__BB1_59:
	cvt.f64.f32 	%fd30, %f10;
	st.local.f64 	[%rd1], %fd30;
	mov.u64 	%rd96, $str$2;
	cvta.global.u64 	%rd97, %rd96;
	{ // callseq 38, 0
	.param .b64 param0;
	st.param.b64 	[param0], %rd97;
	.param .b64 param1;
	st.param.b64 	[param1], %rd5;
	.param .b32 retval0;
	call.uni (retval0), 
	vprintf, 
	(
	param0, 
	param1
	);
	ld.param.b32 	%r183, [retval0];
	} // callseq 38
$L__BB1_60:
	ret;

}


// ===== COMPILED SASS (sm_100) =====

	.target	sm_100

	.elftype	@"ET_EXEC"


//--------------------- .note.nv.tkinfo           --------------------------
	.section	.note.nv.tkinfo,"",@"SHT_NOTE"
	.sectionflags	@"SHF_NOTE_NV_TKINFO"
	.tkinfo
        /*0018*/ 	.word	0x00000002
        /*0030*/ 	.string	""
        /*0030*/ 	.string	"ptxas"
        /*0030*/ 	.string	"Cuda compilation tools, release 13.0, V13.0.88"
        /*0030*/ 	.string	"Build cuda_13.0.r13.0/compiler.36424714_0"
        /*0030*/ 	.string	"-arch sm_100 -m 64 "



//--------------------- .note.nv.cuinfo           --------------------------
	.section	.note.nv.cuinfo,"",@"SHT_NOTE"
	.sectionflags	@"SHF_NOTE_NV_CUINFO"
        /*0018*/ 	.short	0x0002
        /*001a*/ 	.short	0x0064
        /*001c*/ 	.short	0x0082
	.zero		2


//--------------------- .nv.info                  --------------------------
	.section	.nv.info,"",@"SHT_CUDA_INFO"
	.align	4


	//----- nvinfo : EIATTR_REGCOUNT
	.align		4
        /*0000*/ 	.byte	0x04, 0x2f
        /*0002*/ 	.short	(.L_13 - .L_12)
	.align		4
.L_12:
        /*0004*/ 	.word	index@(_Z7initRNGP17curandStateXORWOWj)
        /*0008*/ 	.word	0x0000001f


	//----- nvinfo : EIATTR_FRAME_SIZE
	.align		4
.L_13:
        /*000c*/ 	.byte	0x04, 0x11
        /*000e*/ 	.short	(.L_15 - .L_14)
	.align		4
.L_14:
        /*0010*/ 	.word	index@(_Z7initRNGP17curandStateXORWOWj)
        /*0014*/ 	.word	0x00000000


	//----- nvinfo : EIATTR_REGCOUNT
	.align		4
.L_15:
        /*0018*/ 	.byte	0x04, 0x2f
        /*001a*/ 	.short	(.L_17 - .L_16)
	.align		4
.L_16:
        /*001c*/ 	.word	index@(_Z10spam_randsP17curandStateXORWOWj)
        /*0020*/ 	.word	0x00000019


	//----- nvinfo : EIATTR_FRAME_SIZE
	.align		4
.L_17:
        /*0024*/ 	.byte	0x04, 0x11
        /*0026*/ 	.short	(.L_19 - .L_18)
	.align		4
.L_18:
        /*0028*/ 	.word	index@(_Z10spam_randsP17curandStateXORWOWj)
        /*002c*/ 	.word	0x00000008


	//----- nvinfo : EIATTR_MIN_STACK_SIZE
	.align		4
.L_19:
        /*0030*/ 	.byte	0x04, 0x12
        /*0032*/ 	.short	(.L_21 - .L_20)
	.align		4
.L_20:
        /*0034*/ 	.word	index@(_Z10spam_randsP17curandStateXORWOWj)
        /*0038*/ 	.word	0x00000008


	//----- nvinfo : EIATTR_MIN_STACK_SIZE
	.align		4
.L_21:
        /*003c*/ 	.byte	0x04, 0x12
        /*003e*/ 	.short	(.L_23 - .L_22)
	.align		4
.L_22:
        /*0040*/ 	.word	index@(_Z7initRNGP17curandStateXORWOWj)
        /*0044*/ 	.word	0x00000000
.L_23:


//--------------------- .nv.compat                --------------------------
	.section	.nv.compat,"",@"SHT_CUDA_COMPAT_INFO"
	.align	4
        /*0000*/ 	.byte	0x02, 0x09, 0x00, 0x00, 0x02, 0x02, 0x01, 0x00, 0x02, 0x05, 0x05, 0x00, 0x03, 0x07, 0x01, 0x01
        /*0010*/ 	.byte	0x02, 0x03, 0x00, 0x00, 0x02, 0x06, 0x01, 0x00, 0x04, 0x0b, 0x08, 0x00, 0x09, 0x00, 0x00, 0x00
        /*0020*/ 	.byte	0x00, 0x00, 0x00, 0x00


//--------------------- .nv.info._Z10spam_randsP17curandStateXORWOWj --------------------------
	.section	.nv.info._Z10spam_randsP17curandStateXORWOWj,"",@"SHT_CUDA_INFO"
	.sectionflags	@""
	.align	4


	//----- nvinfo : EIATTR_CUDA_API_VERSION
	.align		4
        /*0000*/ 	.byte	0x04, 0x37
        /*0002*/ 	.short	(.L_25 - .L_24)
.L_24:
        /*0004*/ 	.word	0x00000082


	//----- nvinfo : EIATTR_KPARAM_INFO
	.align		4
.L_25:
        /*0008*/ 	.byte	0x04, 0x17
        /*000a*/ 	.short	(.L_27 - .L_26)
.L_26:
        /*000c*/ 	.word	0x00000000
        /*0010*/ 	.short	0x0001
        /*0012*/ 	.short	0x0008
        /*0014*/ 	.byte	0x00, 0xf0, 0x11, 0x00


	//----- nvinfo : EIATTR_KPARAM_INFO
	.align		4
.L_27:
        /*0018*/ 	.byte	0x04, 0x17
        /*001a*/ 	.short	(.L_29 - .L_28)
.L_28:
        /*001c*/ 	.word	0x00000000
        /*0020*/ 	.short	0x0000
        /*0022*/ 	.short	0x0000
        /*0024*/ 	.byte	0x00, 0xf5, 0x21, 0x00


	//----- nvinfo : EIATTR_SPARSE_MMA_MASK
	.align		4
.L_29:
        /*0028*/ 	.byte	0x03, 0x50
        /*002a*/ 	.short	0x0000


	//----- nvinfo : EIATTR_MAXREG_COUNT
	.align		4
        /*002c*/ 	.byte	0x03, 0x1b
        /*002e*/ 	.short	0x00ff


	//----- nvinfo : EIATTR_EXTERNS
	.align		4
        /*0030*/ 	.byte	0x04, 0x0f
        /*0032*/ 	.short	(.L_31 - .L_30)


	//   ....[0]....
	.align		4
.L_30:
        /*0034*/ 	.word	index@(vprintf)


	//----- nvinfo : EIATTR_MERCURY_ISA_VERSION
	.align		4
.L_31:
        /*0038*/ 	.byte	0x03, 0x5f
        /*003a*/ 	.short	0x0101


	//----- nvinfo : EIATTR_VRC_CTA_INIT_COUNT
	.align		4
        /*003c*/ 	.byte	0x02, 0x4a
	.zero		1
	.zero		1


	//----- nvinfo : EIATTR_SYSCALL_OFFSETS
	.align		4
        /*0040*/ 	.byte	0x04, 0x46
        /*0042*/ 	.short	(.L_33 - .L_32)


	//   ....[0]....
.L_32:
        /*0044*/ 	.word	0x000000e0


	//   ....[1]....
        /*0048*/ 	.word	0x000002f0


	//   ....[2]....
        /*004c*/ 	.word	0x000003b0


	//   ....[3]....
        /*0050*/ 	.word	0x00000470


	//   ....[4]....
        /*0054*/ 	.word	0x00000660


	//   ....[5]....
        /*0058*/ 	.word	0x00000720


	//   ....[6]....
        /*005c*/ 	.word	0x000007e0


	//   ....[7]....
        /*0060*/ 	.word	0x000009d0


	//   ....[8]....
        /*0064*/ 	.word	0x00000a90


	//   ....[9]....
        /*0068*/ 	.word	0x00000b50


	//   ....[10]....
        /*006c*/ 	.word	0x00000d40


	//   ....[11]....
        /*0070*/ 	.word	0x00000e00


	//   ....[12]....
        /*0074*/ 	.word	0x00000ec0


	//   ....[13]....
        /*0078*/ 	.word	0x000010b0


	//   ....[14]....
        /*007c*/ 	.word	0x00001170


	//   ....[15]....
        /*0080*/ 	.word	0x00001230


	//   ....[16]....
        /*0084*/ 	.word	0x00001420


	//   ....[17]....
        /*0088*/ 	.word	0x000014e0


	//   ....[18]....
        /*008c*/ 	.word	0x000015a0


	//   ....[19]....
        /*0090*/ 	.word	0x00001790


	//   ....[20]....
        /*0094*/ 	.word	0x00001850


	//   ....[21]....
        /*0098*/ 	.word	0x00001910


	//   ....[22]....
        /*009c*/ 	.word	0x00001b00


	//   ....[23]....
        /*00a0*/ 	.word	0x00001bc0


	//   ....[24]....
        /*00a4*/ 	.word	0x00001c80


	//   ....[25]....
        /*00a8*/ 	.word	0x00001e70


	//   ....[26]....
        /*00ac*/ 	.word	0x00001f30


	//   ....[27]....
        /*00b0*/ 	.word	0x00001ff0


	//   ....[28]....
        /*00b4*/ 	.word	0x000021d0


	//   ....[29]....
        /*00b8*/ 	.word	0x00002290


	//   ....[30]....
        /*00bc*/ 	.word	0x00002350


	//----- nvinfo : EIATTR_EXIT_INSTR_OFFSETS
	.align		4
.L_33:
        /*00c0*/ 	.byte	0x04, 0x1c
        /*00c2*/ 	.short	(.L_35 - .L_34)


	//   ....[0]....
.L_34:
        /*00c4*/ 	.word	0x00002120


	//   ....[1]....
        /*00c8*/ 	.word	0x000021e0


	//   ....[2]....
        /*00cc*/ 	.word	0x000022a0


	//   ....[3]....
        /*00d0*/ 	.word	0x00002360


	//----- nvinfo : EIATTR_CRS_STACK_SIZE
	.align		4
.L_35:
        /*00d4*/ 	.byte	0x04, 0x1e
        /*00d6*/ 	.short	(.L_37 - .L_36)
.L_36:
        /*00d8*/ 	.word	0x00000000


	//----- nvinfo : EIATTR_CBANK_PARAM_SIZE
	.align		4
.L_37:
        /*00dc*/ 	.byte	0x03, 0x19
        /*00de*/ 	.short	0x000c


	//----- nvinfo : EIATTR_PARAM_CBANK
	.align		4
        /*00e0*/ 	.byte	0x04, 0x0a
        /*00e2*/ 	.short	(.L_39 - .L_38)
	.align		4
.L_38:
        /*00e4*/ 	.word	index@(.nv.constant0._Z10spam_randsP17curandStateXORWOWj)
        /*00e8*/ 	.short	0x0380
        /*00ea*/ 	.short	0x000c


	//----- nvinfo : EIATTR_SW_WAR
	.align		4
.L_39:
        /*00ec*/ 	.byte	0x04, 0x36
        /*00ee*/ 	.short	(.L_41 - .L_40)
.L_40:
        /*00f0*/ 	.word	0x00000008
.L_41:


//--------------------- .nv.info._Z7initRNGP17curandStateXORWOWj --------------------------
	.section	.nv.info._Z7initRNGP17curandStateXORWOWj,"",@"SHT_CUDA_INFO"
	.sectionflags	@""
	.align	4


	//----- nvinfo : EIATTR_CUDA_API_VERSION
	.align		4
        /*0000*/ 	.byte	0x04, 0x37
        /*0002*/ 	.short	(.L_43 - .L_42)
.L_42:
        /*0004*/ 	.word	0x00000082


	//----- nvinfo : EIATTR_KPARAM_INFO
	.align		4
.L_43:
        /*0008*/ 	.byte	0x04, 0x17
        /*000a*/ 	.short	(.L_45 - .L_44)
.L_44:
        /*000c*/ 	.word	0x00000000
        /*0010*/ 	.short	0x0001
        /*0012*/ 	.short	0x0008
        /*0014*/ 	.byte	0x00, 0xf0, 0x11, 0x00


	//----- nvinfo : EIATTR_KPARAM_INFO
	.align		4
.L_45:
        /*0018*/ 	.byte	0x04, 0x17
        /*001a*/ 	.short	(.L_47 - .L_46)
.L_46:
        /*001c*/ 	.word	0x00000000
        /*0020*/ 	.short	0x0000
        /*0022*/ 	.short	0x0000
        /*0024*/ 	.byte	0x00, 0xf5, 0x21, 0x00


	//----- nvinfo : EIATTR_SPARSE_MMA_MASK
	.align		4
.L_47:
        /*0028*/ 	.byte	0x03, 0x50
        /*002a*/ 	.short	0x0000


	//----- nvinfo : EIATTR_MAXREG_COUNT
	.align		4
        /*002c*/ 	.byte	0x03, 0x1b
        /*002e*/ 	.short	0x00ff


	//----- nvinfo : EIATTR_EXTERNS
	.align		4
        /*0030*/ 	.byte	0x04, 0x0f
        /*0032*/ 	.short	(.L_49 - .L_48)


	//   ....[0]....
	.align		4
.L_48:
        /*0034*/ 	.word	index@(vprintf)


	//----- nvinfo : EIATTR_MERCURY_ISA_VERSION
	.align		4
.L_49:
        /*0038*/ 	.byte	0x03, 0x5f
        /*003a*/ 	.short	0x0101


	//----- nvinfo : EIATTR_VRC_CTA_INIT_COUNT
	.align		4
        /*003c*/ 	.byte	0x02, 0x4a
	.zero		1
	.zero		1


	//----- nvinfo : EIATTR_SYSCALL_OFFSETS
	.align		4
        /*0040*/ 	.byte	0x04, 0x46
        /*0042*/ 	.short	(.L_51 - .L_50)


	//   ....[0]....
.L_50:
        /*0044*/ 	.word	0x00000f80


	//   ....[1]....
        /*0048*/ 	.word	0x00000ff0


	//   ....[2]....
        /*004c*/ 	.word	0x00001060


	//   ....[3]....
        /*0050*/ 	.word	0x000010d0


	//   ....[4]....
        /*0054*/ 	.word	0x00001140


	//   ....[5]....
        /*0058*/ 	.word	0x000011b0


	//   ....[6]....
        /*005c*/ 	.word	0x00001220


	//   ....[7]....
        /*0060*/ 	.word	0x00001290


	//----- nvinfo : EIATTR_EXIT_INSTR_OFFSETS
	.align		4
.L_51:
        /*0064*/ 	.byte	0x04, 0x1c
        /*0066*/ 	.short	(.L_53 - .L_52)


	//   ....[0]....
.L_52:
        /*0068*/ 	.word	0x00000ec0


	//   ....[1]....
        /*006c*/ 	.word	0x000012c0


	//----- nvinfo : EIATTR_CRS_STACK_SIZE
	.align		4
.L_53:
        /*0070*/ 	.byte	0x04, 0x1e
        /*0072*/ 	.short	(.L_55 - .L_54)
.L_54:
        /*0074*/ 	.word	0x00000000


	//----- nvinfo : EIATTR_CBANK_PARAM_SIZE
	.align		4
.L_55:
        /*0078*/ 	.byte	0x03, 0x19
        /*007a*/ 	.short	0x000c


	//----- nvinfo : EIATTR_PARAM_CBANK
	.align		4
        /*007c*/ 	.byte	0x04, 0x0a
        /*007e*/ 	.short	(.L_57 - .L_56)
	.align		4
.L_56:
        /*0080*/ 	.word	index@(.nv.constant0._Z7initRNGP17curandStateXORWOWj)
        /*0084*/ 	.short	0x0380
        /*0086*/ 	.short	0x000c


	//----- nvinfo : EIATTR_SW_WAR
	.align		4
.L_57:
        /*0088*/ 	.byte	0x04, 0x36
        /*008a*/ 	.short	(.L_59 - .L_58)
.L_58:
        /*008c*/ 	.word	0x00000008
.L_59:


//--------------------- .nv.callgraph             --------------------------
	.section	.nv.callgraph,"",@"SHT_CUDA_CALLGRAPH"
	.align	4
	.sectionentsize	8
	.align		4
        /*0000*/ 	.word	0x00000000
	.align		4
        /*0004*/ 	.word	0xffffffff
	.align		4
        /*0008*/ 	.word	index@(_Z10spam_randsP17curandStateXORWOWj)
	.align		4
        /*000c*/ 	.word	index@(vprintf)
	.align		4
        /*0010*/ 	.word	index@(_Z7initRNGP17curandStateXORWOWj)
	.align		4
        /*0014*/ 	.word	index@(vprintf)
	.align		4
        /*0018*/ 	.word	0x00000000
	.align		4
        /*001c*/ 	.word	0xfffffffe
	.align		4
        /*0020*/ 	.word	0x00000000
	.align		4
        /*0024*/ 	.word	0xfffffffd
	.align		4
        /*0028*/ 	.word	0x00000000
	.align		4
        /*002c*/ 	.word	0xfffffffc


//--------------------- .nv.constant4             --------------------------
	.section	.nv.constant4,"a",@progbits
	.align	8
	.align		8
.nv.constant4:
        /*0000*/ 	.dword	vprintf
	.align		8
        /*0008*/ 	.dword	precalc_xorwow_matrix
	.align		8
        /*0010*/ 	.dword	precalc_xorwow_offset_matrix
	.align		8
        /*0018*/ 	.dword	mrg32k3aM1
	.align		8
        /*0020*/ 	.dword	mrg32k3aM2
	.align		8
        /*0028*/ 	.dword	mrg32k3aM1SubSeq
	.align		8
        /*0030*/ 	.dword	mrg32k3aM2SubSeq
	.align		8
        /*0038*/ 	.dword	mrg32k3aM1Seq
	.align		8
        /*0040*/ 	.dword	mrg32k3aM2Seq
	.align		8
        /*0048*/ 	.dword	$str
	.align		8
        /*0050*/ 	.dword	$str$1
	.align		8
        /*0058*/ 	.dword	$str$2


//--------------------- .nv.constant3             --------------------------
	.section	.nv.constant3,"a",@progbits
	.align	8
.nv.constant3:
	.type		__cr_lgamma_table,@object
	.size		__cr_lgamma_table,(.L_8 - __cr_lgamma_table)
__cr_lgamma_table:
        /*0000*/ 	.byte	0x00, 0x00, 0x00, 0x00, 0x00, 0x00, 0x00, 0x00, 0x00, 0x00, 0x00, 0x00, 0x00, 0x00, 0x00, 0x00
        /*0010*/ 	.byte	0xef, 0x39, 0xfa, 0xfe, 0x42, 0x2e, 0xe6, 0x3f, 0x02, 0x20, 0x2a, 0xfa, 0x0b, 0xab, 0xfc, 0x3f
        /*0020*/ 	.byte	0xf9, 0x2c, 0x92, 0x7c, 0xa7, 0x6c, 0x09, 0x40, 0xc9, 0x79, 0x44, 0x3c, 0x64, 0x26, 0x13, 0x40
        /*0030*/ 	.byte	0xca, 0x01, 0xcf, 0x3a, 0x27, 0x51, 0x1a, 0x40, 0x30, 0xcc, 0x2d, 0xf3, 0xe1, 0x0c, 0x21, 0x40
        /*0040*/ 	.byte	0x0d, 0xb7, 0xfc, 0x82, 0x8e, 0x35, 0x25, 0x40
.L_8:


//--------------------- .text._Z10spam_randsP17curandStateXORWOWj --------------------------
	.section	.text._Z10spam_randsP17curandStateXORWOWj,"ax",@progbits
	.align	128
        .global         _Z10spam_randsP17curandStateXORWOWj
        .type           _Z10spam_randsP17curandStateXORWOWj,@function
        .size           _Z10spam_randsP17curandStateXORWOWj,(.L_x_79 - _Z10spam_randsP17curandStateXORWOWj)
        .other          _Z10spam_randsP17curandStateXORWOWj,@"STO_CUDA_ENTRY STV_DEFAULT"
_Z10spam_randsP17curandStateXORWOWj:
.text._Z10spam_randsP17curandStateXORWOWj:
[----:B------:R-:W0:Y:S01]  /*0000*/  LDC R1, c[0x0][0x37c] ;  /* 0x0000df00ff017b82 */ /* 0x000e220000000800 */
[----:B------:R-:W-:Y:S01]  /*0010*/  MOV R19, 0x0 ;  /* 0x0000000000137802 */ /* 0x000fe20000000f00 */
[----:B------:R-:W1:Y:S01]  /*0020*/  LDCU UR4, c[0x0][0x2f8] ;  /* 0x00005f00ff0477ac */ /* 0x000e620008000800 */
[----:B0-----:R-:W-:Y:S01]  /*0030*/  VIADD R1, R1, 0xfffffff8 ;  /* 0xfffffff801017836 */ /* 0x001fe20000000000 */
[----:B------:R-:W-:-:S04]  /*0040*/  CS2R R6, SRZ ;  /* 0x0000000000067805 */ /* 0x000fc8000001ff00 */
[----:B------:R0:W2:Y:S01]  /*0050*/  LDC.64 R8, c[0x4][R19] ;  /* 0x0100000013087b82 */ /* 0x0000a20000000a00 */
[----:B------:R-:W3:Y:S01]  /*0060*/  LDCU.64 UR6, c[0x4][0x50] ;  /* 0x01000a00ff0677ac */ /* 0x000ee20008000a00 */
[----:B------:R-:W4:Y:S01]  /*0070*/  LDCU UR5, c[0x0][0x2fc] ;  /* 0x00005f80ff0577ac */ /* 0x000f220008000800 */
[----:B------:R-:W0:Y:S01]  /*0080*/  LDCU.64 UR36, c[0x0][0x358] ;  /* 0x00006b00ff2477ac */ /* 0x000e220008000a00 */
[----:B-1----:R-:W-:Y:S01]  /*0090*/  IADD3 R18, P0, PT, R1, UR4, RZ ;  /* 0x0000000401127c10 */ /* 0x002fe2000ff1e0ff */
[----:B---3--:R-:W-:Y:S02]  /*00a0*/  IMAD.U32 R4, RZ, RZ, UR6 ;  /* 0x00000006ff047e24 */ /* 0x008fe4000f8e00ff */
[----:B------:R-:W-:Y:S02]  /*00b0*/  IMAD.U32 R5, RZ, RZ, UR7 ;  /* 0x00000007ff057e24 */ /* 0x000fe4000f8e00ff */
[----:B0---4-:R-:W-:-:S08]  /*00c0*/  IMAD.X R2, RZ, RZ, UR5, P0 ;  /* 0x00000005ff027e24 */ /* 0x011fd000080e06ff */
[----:B------:R-:W-:-:S07]  /*00d0*/  LEPC R20, `(.L_x_0) ;  /* 0x000000001014794e */ /* 0x000fce0000000000 */
[----:B--2---:R-:W-:Y:S05]  /*00e0*/  CALL.ABS.NOINC R8 ;  /* 0x0000000008007343 */ /* 0x004fea0003c00000 */
.L_x_0:
[----:B------:R-:W0:Y:S08]  /*00f0*/  LDC R3, c[0x0][0x388] ;  /* 0x0000e200ff037b82 */ /* 0x000e300000000800 */
[----:B------:R-:W0:Y:S02]  /*0100*/  LDC.64 R16, c[0x0][0x380] ;  /* 0x0000e000ff107b82 */ /* 0x000e240000000a00 */
[----:B0-----:R-:W-:-:S05]  /*0110*/  IMAD.WIDE.U32 R16, R3, 0x30, R16 ;  /* 0x0000003003107825 */ /* 0x001fca00078e0010 */
[----:B------:R-:W2:Y:S04]  /*0120*/  LDG.E.64 R4, desc[UR36][R16.64] ;  /* 0x0000002410047981 */ /* 0x000ea8000c1e1b00 */
[----:B------:R-:W3:Y:S01]  /*0130*/  LDG.E R0, desc[UR36][R16.64+0x14] ;  /* 0x0000142410007981 */ /* 0x000ee2000c1e1900 */
[----:B------:R-:W-:Y:S01]  /*0140*/  BSSY.RECONVERGENT B6, `(.L_x_1) ;  /* 0x0000034000067945 */ /* 0x000fe20003800200 */
[----:B------:R-:W0:Y:S02]  /*0150*/  S2R R22, SR_TID.X ;  /* 0x0000000000167919 */ /* 0x000e240000002100 */
[----:B0-----:R-:W-:Y:S02]  /*0160*/  ISETP.NE.AND P0, PT, R22, 0x2, PT ;  /* 0x000000021600780c */ /* 0x001fe40003f05270 */
[----:B--2---:R-:W-:-:S04]  /*0170*/  SHF.R.U32.HI R6, RZ, 0x2, R5 ;  /* 0x00000002ff067819 */ /* 0x004fc80000011605 */
[----:B------:R-:W-:Y:S01]  /*0180*/  LOP3.LUT R6, R6, R5, RZ, 0x3c, !PT ;  /* 0x0000000506067212 */ /* 0x000fe200078e3cff */
[----:B---3--:R-:W-:-:S04]  /*0190*/  IMAD.SHL.U32 R3, R0, 0x10, RZ ;  /* 0x0000001000037824 */ /* 0x008fc800078e00ff */
[----:B------:R-:W-:-:S05]  /*01a0*/  IMAD.SHL.U32 R5, R6, 0x2, RZ ;  /* 0x0000000206057824 */ /* 0x000fca00078e00ff */
[----:B------:R-:W-:Y:S01]  /*01b0*/  LOP3.LUT R3, R0, R3, R5, 0x96, !PT ;  /* 0x0000000300037212 */ /* 0x000fe200078e9605 */
[----:B------:R-:W-:-:S03]  /*01c0*/  IMAD.MOV.U32 R5, RZ, RZ, 0x2f800000 ;  /* 0x2f800000ff057424 */ /* 0x000fc600078e00ff */
[----:B------:R-:W-:-:S04]  /*01d0*/  LOP3.LUT R3, R3, R6, RZ, 0x3c, !PT ;  /* 0x0000000603037212 */ /* 0x000fc800078e3cff */
[----:B------:R-:W-:-:S04]  /*01e0*/  IADD3 R3, PT, PT, R4, 0x587c5, R3 ;  /* 0x000587c504037810 */ /* 0x000fc80007ffe003 */
[----:B------:R-:W-:-:S05]  /*01f0*/  I2FP.F32.U32 R0, R3 ;  /* 0x0000000300007245 */ /* 0x000fca0000201000 */
[----:B------:R-:W-:Y:S01]  /*0200*/  FFMA R0, R0, R5, 1.1641532182693481445e-10 ;  /* 0x2f00000000007423 */ /* 0x000fe20000000005 */
[----:B------:R-:W-:Y:S06]  /*0210*/  @!P0 BRA `(.L_x_2) ;  /* 0x00000000006c8947 */ /* 0x000fec0003800000 */
[----:B------:R-:W-:-:S13]  /*0220*/  ISETP.NE.AND P0, PT, R22, 0x1, PT ;  /* 0x000000011600780c */ /* 0x000fda0003f05270 */
[----:B------:R-:W-:Y:S05]  /*0230*/  @!P0 BRA `(.L_x_3) ;  /* 0x0000000000348947 */ /* 0x000fea0003800000 */
[----:B------:R-:W-:-:S13]  /*0240*/  ISETP.NE.AND P0, PT, R22, RZ, PT ;  /* 0x000000ff1600720c */ /* 0x000fda0003f05270 */
[----:B------:R-:W-:Y:S05]  /*0250*/  @P0 BRA `(.L_x_4) ;  /* 0x0000000000880947 */ /* 0x000fea0003800000 */
[----:B------:R-:W0:Y:S01]  /*0260*/  F2F.F64.F32 R8, R0 ;  /* 0x0000000000087310 */ /* 0x000e220000201800 */
[----:B------:R1:W2:Y:S01]  /*0270*/  LDC.64 R10, c[0x4][R19] ;  /* 0x01000000130a7b82 */ /* 0x0002a20000000a00 */
[----:B------:R-:W3:Y:S01]  /*0280*/  LDCU.64 UR4, c[0x4][0x58] ;  /* 0x01000b00ff0477ac */ /* 0x000ee20008000a00 */
[----:B------:R-:W-:Y:S02]  /*0290*/  IMAD.MOV.U32 R6, RZ, RZ, R18 ;  /* 0x000000ffff067224 */ /* 0x000fe400078e0012 */
[----:B------:R-:W-:Y:S01]  /*02a0*/  IMAD.MOV.U32 R7, RZ, RZ, R2 ;  /* 0x000000ffff077224 */ /* 0x000fe200078e0002 */
[----:B0-----:R1:W-:Y:S01]  /*02b0*/  STL.64 [R1], R8 ;  /* 0x0000000801007387 */ /* 0x0013e20000100a00 */
[----:B---3--:R-:W-:Y:S02]  /*02c0*/  IMAD.U32 R4, RZ, RZ, UR4 ;  /* 0x00000004ff047e24 */ /* 0x008fe4000f8e00ff */
[----:B------:R-:W-:-:S07]  /*02d0*/  IMAD.U32 R5, RZ, RZ, UR5 ;  /* 0x00000005ff057e24 */ /* 0x000fce000f8e00ff */
[----:B------:R-:W-:-:S07]  /*02e0*/  LEPC R20, `(.L_x_5) ;  /* 0x000000001014794e */ /* 0x000fce0000000000 */
[----:B-12---:R-:W-:Y:S05]  /*02f0*/  CALL.ABS.NOINC R10 ;  /* 0x000000000a007343 */ /* 0x006fea0003c00000 */
.L_x_5:
[----:B------:R-:W-:Y:S05]  /*0300*/  BRA `(.L_x_4) ;  /* 0x00000000005c7947 */ /* 0x000fea0003800000 */
.L_x_3:
[----:B------:R-:W0:Y:S01]  /*0310*/  F2F.F64.F32 R8, R0 ;  /* 0x0000000000087310 */ /* 0x000e220000201800 */
[----:B------:R-:W-:Y:S01]  /*0320*/  MOV R3, 0x0 ;  /* 0x0000000000037802 */ /* 0x000fe20000000f00 */
[----:B------:R-:W1:Y:S01]  /*0330*/  LDCU.64 UR4, c[0x4][0x58] ;  /* 0x01000b00ff0477ac */ /* 0x000e620008000a00 */
[----:B------:R-:W-:Y:S02]  /*0340*/  IMAD.MOV.U32 R6, RZ, RZ, R18 ;  /* 0x000000ffff067224 */ /* 0x000fe400078e0012 */
[----:B------:R2:W3:Y:S01]  /*0350*/  LDC.64 R10, c[0x4][R3] ;  /* 0x01000000030a7b82 */ /* 0x0004e20000000a00 */
[----:B------:R-:W-:Y:S01]  /*0360*/  IMAD.MOV.U32 R7, RZ, RZ, R2 ;  /* 0x000000ffff077224 */ /* 0x000fe200078e0002 */
[----:B0-----:R2:W-:Y:S01]  /*0370*/  STL.64 [R1], R8 ;  /* 0x0000000801007387 */ /* 0x0015e20000100a00 */
[----:B-1----:R-:W-:Y:S02]  /*0380*/  IMAD.U32 R4, RZ, RZ, UR4 ;  /* 0x00000004ff047e24 */ /* 0x002fe4000f8e00ff */
[----:B------:R-:W-:-:S07]  /*0390*/  IMAD.U32 R5, RZ, RZ, UR5 ;  /* 0x00000005ff057e24 */ /* 0x000fce000f8e00ff */
[----:B------:R-:W-:-:S07]  /*03a0*/  LEPC R20, `(.L_x_6) ;  /* 0x000000001014794e */ /* 0x000fce0000000000 */
[----:B--23--:R-:W-:Y:S05]  /*03b0*/  CALL.ABS.NOINC R10 ;  /* 0x000000000a007343 */ /* 0x00cfea0003c00000 */
.L_x_6:
[----:B------:R-:W-:Y:S05]  /*03c0*/  BRA `(.L_x_4) ;  /* 0x00000000002c7947 */ /* 0x000fea0003800000 */
.L_x_2:
        /* <DEDUP_REMOVED lines=11> */
.L_x_4:
[----:B------:R-:W-:Y:S05]  /*0480*/  BSYNC.RECONVERGENT B6 ;  /* 0x0000000000067941 */ /* 0x000fea0003800200 */
.L_x_1:
[----:B------:R-:W2:Y:S04]  /*0490*/  LDG.E.64 R4, desc[UR36][R16.64] ;  /* 0x0000002410047981 */ /* 0x000ea8000c1e1b00 */
[----:B------:R-:W3:Y:S01]  /*04a0*/  LDG.E R0, desc[UR36][R16.64+0x14] ;  /* 0x0000142410007981 */ /* 0x000ee2000c1e1900 */
[----:B------:R-:W-:Y:S01]  /*04b0*/  ISETP.NE.AND P0, PT, R22, RZ, PT ;  /* 0x000000ff1600720c */ /* 0x000fe20003f05270 */
[----:B------:R-:W-:Y:S01]  /*04c0*/  BSSY.RECONVERGENT B6, `(.L_x_7) ;  /* 0x0000033000067945 */ /* 0x000fe20003800200 */
        /* <DEDUP_REMOVED lines=13> */
[----:B------:R-:W-:-:S13]  /*05a0*/  ISETP.NE.AND P0, PT, R22, 0x2, PT ;  /* 0x000000021600780c */ /* 0x000fda0003f05270 */
[----:B------:R-:W-:Y:S05]  /*05b0*/  @P0 BRA `(.L_x_10) ;  /* 0x00000000008c0947 */ /* 0x000fea0003800000 */
[----:B------:R-:W0:Y:S01]  /*05c0*/  F2F.F64.F32 R8, R0 ;  /* 0x0000000000087310 */ /* 0x000e220000201800 */
[----:B------:R-:W-:Y:S01]  /*05d0*/  MOV R3, 0x0 ;  /* 0x0000000000037802 */ /* 0x000fe20000000f00 */
[----:B------:R-:W1:Y:S01]  /*05e0*/  LDCU.64 UR4, c[0x4][0x58] ;  /* 0x01000b00ff0477ac */ /* 0x000e620008000a00 */
[----:B------:R-:W-:Y:S02]  /*05f0*/  IMAD.MOV.U32 R6, RZ, RZ, R18 ;  /* 0x000000ffff067224 */ /* 0x000fe400078e0012 */
[----:B------:R2:W3:Y:S01]  /*0600*/  LDC.64 R10, c[0x4][R3] ;  /* 0x01000000030a7b82 */ /* 0x0004e20000000a00 */
[----:B------:R-:W-:Y:S01]  /*0610*/  IMAD.MOV.U32 R7, RZ, RZ, R2 ;  /* 0x000000ffff077224 */ /* 0x000fe200078e0002 */
[----:B0-----:R2:W-:Y:S01]  /*0620*/  STL.64 [R1], R8 ;  /* 0x0000000801007387 */ /* 0x0015e20000100a00 */
[----:B-1----:R-:W-:Y:S01]  /*0630*/  MOV R4, UR4 ;  /* 0x0000000400047c02 */ /* 0x002fe20008000f00 */
[----:B------:R-:W-:-:S07]  /*0640*/  IMAD.U32 R5, RZ, RZ, UR5 ;  /* 0x00000005ff057e24 */ /* 0x000fce000f8e00ff */
[----:B------:R-:W-:-:S07]  /*0650*/  LEPC R20, `(.L_x_11) ;  /* 0x000000001014794e */ /* 0x000fce0000000000 */
[----:B--23--:R-:W-:Y:S05]  /*0660*/  CALL.ABS.NOINC R10 ;  /* 0x000000000a007343 */ /* 0x00cfea0003c00000 */
.L_x_11:
[----:B------:R-:W-:Y:S05]  /*0670*/  BRA `(.L_x_10) ;  /* 0x00000000005c7947 */ /* 0x000fea0003800000 */
.L_x_9:
        /* <DEDUP_REMOVED lines=11> */
.L_x_12:
[----:B------:R-:W-:Y:S05]  /*0730*/  BRA `(.L_x_10) ;  /* 0x00000000002c7947 */ /* 0x000fea0003800000 */
.L_x_8:
        /* <DEDUP_REMOVED lines=11> */
.L_x_10:
[----:B------:R-:W-:Y:S05]  /*07f0*/  BSYNC.RECONVERGENT B6 ;  /* 0x0000000000067941 */ /* 0x000fea0003800200 */
.L_x_7:
        /* <DEDUP_REMOVED lines=30> */
.L_x_17:
[----:B------:R-:W-:Y:S05]  /*09e0*/  BRA `(.L_x_16) ;  /* 0x00000000005c7947 */ /* 0x000fea0003800000 */
.L_x_15:
        /* <DEDUP_REMOVED lines=11> */
.L_x_18:
[----:B------:R-:W-:Y:S05]  /*0aa0*/  BRA `(.L_x_16) ;  /* 0x00000000002c7947 */ /* 0x000fea0003800000 */
.L_x_14:
        /* <DEDUP_REMOVED lines=11> */
.L_x_16:
[----:B------:R-:W-:Y:S05]  /*0b60*/  BSYNC.RECONVERGENT B6 ;  /* 0x0000000000067941 */ /* 0x000fea0003800200 */
.L_x_13:
        /* <DEDUP_REMOVED lines=30> */
.L_x_23:
[----:B------:R-:W-:Y:S05]  /*0d50*/  BRA `(.L_x_22) ;  /* 0x00000000005c7947 */ /* 0x000fea0003800000 */
.L_x_21:
        /* <DEDUP_REMOVED lines=11> */
.L_x_24:
[----:B------:R-:W-:Y:S05]  /*0e10*/  BRA `(.L_x_22) ;  /* 0x00000000002c7947 */ /* 0x000fea0003800000 */
.L_x_20:
        /* <DEDUP_REMOVED lines=11> */
.L_x_22:
[----:B------:R-:W-:Y:S05]  /*0ed0*/  BSYNC.RECONVERGENT B6 ;  /* 0x0000000000067941 */ /* 0x000fea0003800200 */
.L_x_19:
        /* <DEDUP_REMOVED lines=30> */
.L_x_29:
[----:B------:R-:W-:Y:S05]  /*10c0*/  BRA `(.L_x_28) ;  /* 0x00000000005c7947 */ /* 0x000fea0003800000 */
.L_x_27:
        /* <DEDUP_REMOVED lines=11> */
.L_x_30:
[----:B------:R-:W-:Y:S05]  /*1180*/  BRA `(.L_x_28) ;  /* 0x00000000002c7947 */ /* 0x000fea0003800000 */
.L_x_26:
        /* <DEDUP_REMOVED lines=11> */
.L_x_28:
[----:B------:R-:W-:Y:S05]  /*1240*/  BSYNC.RECONVERGENT B6 ;  /* 0x0000000000067941 */ /* 0x000fea0003800200 */
.L_x_25:
[----:B------:R-:W2:Y:S04]  /*1250*/  LDG.E.64 R4, desc[UR36][R16.64] ;  /* 0x0000002410047981 */ /* 0x000ea8000c1e1b00 */
[----:B------:R-:W3:Y:S01]  /*1260*/  LDG.E R0, desc[UR36][R16.64+0x14] ;  /* 0x0000142410007981 */ /* 0x000ee2000c1e1900 */
[----:B------:R-:W-:Y:S01]  /*1270*/  ISETP.NE.AND P0, PT, R22, RZ, PT ;  /* 0x000000ff1600720c */ /* 0x000fe20003f05270 */
[----:B------:R-:W-:Y:S01]  /*1280*/  BSSY.RECONVERGENT B6, `(.L_x_31) ;  /* 0x0000033000067945 */ /* 0x000fe20003800200 */
[----:B--2---:R-:W-:-:S04]  /*1290*/  SHF.R.U32.HI R6, RZ, 0x2, R5 ;  /* 0x00000002ff067819 */ /* 0x004fc80000011605 */
[----:B------:R-:W-:Y:S02]  /*12a0*/  LOP3.LUT R6, R6, R5, RZ, 0x3c, !PT ;  /* 0x0000000506067212 */ /* 0x000fe400078e3cff */
[----:B---3--:R-:W-:-:S03]  /*12b0*/  SHF.L.U32 R3, R0, 0x4, RZ ;  /* 0x0000000400037819 */ /* 0x008fc600000006ff */
        /* <DEDUP_REMOVED lines=23> */
.L_x_35:
[----:B------:R-:W-:Y:S05]  /*1430*/  BRA `(.L_x_34) ;  /* 0x00000000005c7947 */ /* 0x000fea0003800000 */
.L_x_33:
        /* <DEDUP_REMOVED lines=11> */
.L_x_36:
[----:B------:R-:W-:Y:S05]  /*14f0*/  BRA `(.L_x_34) ;  /* 0x00000000002c7947 */ /* 0x000fea0003800000 */
.L_x_32:
        /* <DEDUP_REMOVED lines=11> */
.L_x_34:
[----:B------:R-:W-:Y:S05]  /*15b0*/  BSYNC.RECONVERGENT B6 ;  /* 0x0000000000067941 */ /* 0x000fea0003800200 */
.L_x_31:
        /* <DEDUP_REMOVED lines=26> */
[----:B-1----:R-:W-:Y:S01]  /*1760*/  IMAD.U32 R4, RZ, RZ, UR4 ;  /* 0x00000004ff047e24 */ /* 0x002fe2000f8e00ff */
[----:B------:R-:W-:-:S07]  /*1770*/  MOV R5, UR5 ;  /* 0x0000000500057c02 */ /* 0x000fce0008000f00 */
[----:B------:R-:W-:-:S07]  /*1780*/  LEPC R20, `(.L_x_41) ;  /* 0x000000001014794e */ /* 0x000fce0000000000 */
[----:B--23--:R-:W-:Y:S05]  /*1790*/  CALL.ABS.NOINC R10 ;  /* 0x000000000a007343 */ /* 0x00cfea0003c00000 */
.L_x_41:
[----:B------:R-:W-:Y:S05]  /*17a0*/  BRA `(.L_x_40) ;  /* 0x00000000005c7947 */ /* 0x000fea0003800000 */
.L_x_39:
        /* <DEDUP_REMOVED lines=11> */
.L_x_42:
[----:B------:R-:W-:Y:S05]  /*1860*/  BRA `(.L_x_40) ;  /* 0x00000000002c7947 */ /* 0x000fea0003800000 */
.L_x_38:
        /* <DEDUP_REMOVED lines=11> */
.L_x_40:
[----:B------:R-:W-:Y:S05]  /*1920*/  BSYNC.RECONVERGENT B6 ;  /* 0x0000000000067941 */ /* 0x000fea0003800200 */
.L_x_37:
        /* <DEDUP_REMOVED lines=30> */
.L_x_47:
[----:B------:R-:W-:Y:S05]  /*1b10*/  BRA `(.L_x_46) ;  /* 0x00000000005c7947 */ /* 0x000fea0003800000 */
.L_x_45:
        /* <DEDUP_REMOVED lines=11> */
.L_x_48:
[----:B------:R-:W-:Y:S05]  /*1bd0*/  BRA `(.L_x_46) ;  /* 0x00000000002c7947 */ /* 0x000fea0003800000 */
.L_x_44:
        /* <DEDUP_REMOVED lines=11> */
.L_x_46:
[----:B------:R-:W-:Y:S05]  /*1c90*/  BSYNC.RECONVERGENT B6 ;  /* 0x0000000000067941 */ /* 0x000fea0003800200 */
.L_x_43:
        /* <DEDUP_REMOVED lines=30> */
.L_x_53:
[----:B------:R-:W-:Y:S05]  /*1e80*/  BRA `(.L_x_52) ;  /* 0x00000000005c7947 */ /* 0x000fea0003800000 */
.L_x_51:
        /* <DEDUP_REMOVED lines=11> */
.L_x_54:
[----:B------:R-:W-:Y:S05]  /*1f40*/  BRA `(.L_x_52) ;  /* 0x00000000002c7947 */ /* 0x000fea0003800000 */
.L_x_50:
        /* <DEDUP_REMOVED lines=11> */
.L_x_52:
[----:B------:R-:W-:Y:S05]  /*2000*/  BSYNC.RECONVERGENT B6 ;  /* 0x0000000000067941 */ /* 0x000fea0003800200 */
.L_x_49:
[----:B------:R-:W2:Y:S04]  /*2010*/  LDG.E.64 R4, desc[UR36][R16.64] ;  /* 0x0000002410047981 */ /* 0x000ea8000c1e1b00 */
[----:B------:R-:W3:Y:S01]  /*2020*/  LDG.E R0, desc[UR36][R16.64+0x14] ;  /* 0x0000142410007981 */ /* 0x000ee2000c1e1900 */
[----:B------:R-:W-:Y:S02]  /*2030*/  ISETP.NE.AND P0, PT, R22, RZ, PT ;  /* 0x000000ff1600720c */ /* 0x000fe40003f05270 */
        /* <DEDUP_REMOVED lines=14> */
[----:B------:R-:W-:Y:S05]  /*2120*/  @P0 EXIT ;  /* 0x000000000000094d */ /* 0x000fea0003800000 */
        /* <DEDUP_REMOVED lines=11> */
.L_x_57:
[----:B------:R-:W-:Y:S05]  /*21e0*/  EXIT ;  /* 0x000000000000794d */ /* 0x000fea0003800000 */
.L_x_56:
        /* <DEDUP_REMOVED lines=11> */
.L_x_58:
[----:B------:R-:W-:Y:S05]  /*22a0*/  EXIT ;  /* 0x000000000000794d */ /* 0x000fea0003800000 */
.L_x_55:
        /* <DEDUP_REMOVED lines=11> */
.L_x_59:
[----:B------:R-:W-:Y:S05]  /*2360*/  EXIT ;  /* 0x000000000000794d */ /* 0x000fea0003800000 */
.L_x_60:
[----:B------:R-:W-:-:S00]  /*2370*/  BRA `(.L_x_60) ;  /* 0xfffffffc00fc7947 */ /* 0x000fc0000383ffff */
[----:B------:R-:W-:-:S00]  /*2380*/  NOP ;  /* 0x0000000000007918 */ /* 0x000fc00000000000 */
[----:B------:R-:W-:-:S00]  /*2390*/  NOP ;  /* 0x0000000000007918 */ /* 0x000fc00000000000 */
[----:B------:R-:W-:-:S00]  /*23a0*/  NOP ;  /* 0x0000000000007918 */ /* 0x000fc00000000000 */
[----:B------:R-:W-:-:S00]  /*23b0*/  NOP ;  /* 0x0000000000007918 */ /* 0x000fc00000000000 */
[----:B------:R-:W-:-:S00]  /*23c0*/  NOP ;  /* 0x0000000000007918 */ /* 0x000fc00000000000 */
[----:B------:R-:W-:-:S00]  /*23d0*/  NOP ;  /* 0x0000000000007918 */ /* 0x000fc00000000000 */
[----:B------:R-:W-:-:S00]  /*23e0*/  NOP ;  /* 0x0000000000007918 */ /* 0x000fc00000000000 */
[----:B------:R-:W-:-:S00]  /*23f0*/  NOP ;  /* 0x0000000000007918 */ /* 0x000fc00000000000 */
.L_x_79:


//--------------------- .text._Z7initRNGP17curandStateXORWOWj --------------------------
	.section	.text._Z7initRNGP17curandStateXORWOWj,"ax",@progbits
	.align	128
        .global         _Z7initRNGP17curandStateXORWOWj
        .type           _Z7initRNGP17curandStateXORWOWj,@function
        .size           _Z7initRNGP17curandStateXORWOWj,(.L_x_80 - _Z7initRNGP17curandStateXORWOWj)
        .other          _Z7initRNGP17curandStateXORWOWj,@"STO_CUDA_ENTRY STV_DEFAULT"
_Z7initRNGP17curandStateXORWOWj:
.text._Z7initRNGP17curandStateXORWOWj:
[----:B------:R-:W0:Y:S01]  /*0000*/  LDC R1, c[0x0][0x37c] ;  /* 0x0000df00ff017b82 */ /* 0x000e220000000800 */
[----:B------:R-:W1:Y:S07]  /*0010*/  S2R R3, SR_TID.X ;  /* 0x0000000000037919 */ /* 0x000e6e0000002100 */
[----:B------:R-:W2:Y:S01]  /*0020*/  LDC R2, c[0x0][0x388] ;  /* 0x0000e200ff027b82 */ /* 0x000ea20000000800 */
[----:B------:R-:W3:Y:S01]  /*0030*/  LDCU.64 UR4, c[0x0][0x358] ;  /* 0x00006b00ff0477ac */ /* 0x000ee20008000a00 */
[----:B------:R-:W-:Y:S01]  /*0040*/  IMAD.MOV.U32 R9, RZ, RZ, -0x75bd8fc ;  /* 0xf8a42704ff097424 */ /* 0x000fe200078e00ff */
[----:B------:R-:W-:Y:S01]  /*0050*/  BSSY.RECONVERGENT B0, `(.L_x_61) ;  /* 0x00000e1000007945 */ /* 0x000fe20003800200 */
[----:B------:R-:W-:-:S04]  /*0060*/  IMAD.MOV.U32 R10, RZ, RZ, -0x23270784 ;  /* 0xdcd8f87cff0a7424 */ /* 0x000fc800078e00ff */
[----:B------:R-:W1:Y:S08]  /*0070*/  S2UR UR6, SR_CTAID.X ;  /* 0x00000000000679c3 */ /* 0x000e700000002500 */
[----:B------:R-:W1:Y:S08]  /*0080*/  LDC R0, c[0x0][0x360] ;  /* 0x0000d800ff007b82 */ /* 0x000e700000000800 */
[----:B------:R-:W4:Y:S01]  /*0090*/  LDC.64 R6, c[0x0][0x380] ;  /* 0x0000e000ff067b82 */ /* 0x000f220000000a00 */
[----:B--2---:R-:W-:-:S05]  /*00a0*/  LOP3.LUT R2, R2, 0xaad26b49, RZ, 0x3c, !PT ;  /* 0xaad26b4902027812 */ /* 0x004fca00078e3cff */
[----:B------:R-:W-:-:S04]  /*00b0*/  IMAD R2, R2, 0x4182bed5, RZ ;  /* 0x4182bed502027824 */ /* 0x000fc800078e02ff */
[C---:B------:R-:W-:Y:S01]  /*00c0*/  VIADD R4, R2.reuse, 0xd9f6dc18 ;  /* 0xd9f6dc1802047836 */ /* 0x040fe20000000000 */
[C---:B------:R-:W-:Y:S01]  /*00d0*/  LOP3.LUT R8, R2.reuse, 0x159a55e5, RZ, 0x3c, !PT ;  /* 0x159a55e502087812 */ /* 0x040fe200078e3cff */
[C---:B------:R-:W-:Y:S02]  /*00e0*/  VIADD R5, R2.reuse, 0x75bcd15 ;  /* 0x075bcd1502057836 */ /* 0x040fe40000000000 */
[----:B------:R-:W-:Y:S02]  /*00f0*/  VIADD R11, R2, 0x583f19 ;  /* 0x00583f19020b7836 */ /* 0x000fe40000000000 */
[----:B-1----:R-:W-:-:S05]  /*0100*/  IMAD R0, R0, UR6, R3 ;  /* 0x0000000600007c24 */ /* 0x002fca000f8e0203 */
[C---:B------:R-:W-:Y:S01]  /*0110*/  ISETP.NE.AND P0, PT, R0.reuse, RZ, PT ;  /* 0x000000ff0000720c */ /* 0x040fe20003f05270 */
[----:B----4-:R-:W-:-:S05]  /*0120*/  IMAD.WIDE.U32 R6, R0, 0x30, R6 ;  /* 0x0000003000067825 */ /* 0x010fca00078e0006 */
[----:B---3--:R1:W-:Y:S04]  /*0130*/  STG.E.64 desc[UR4][R6.64], R4 ;  /* 0x0000000406007986 */ /* 0x0083e8000c101b04 */
[----:B------:R1:W-:Y:S04]  /*0140*/  STG.E.64 desc[UR4][R6.64+0x8], R8 ;  /* 0x0000080806007986 */ /* 0x0003e8000c101b04 */
[----:B------:R1:W-:Y:S01]  /*0150*/  STG.E.64 desc[UR4][R6.64+0x10], R10 ;  /* 0x0000100a06007986 */ /* 0x0003e2000c101b04 */
[----:B0-----:R-:W-:Y:S05]  /*0160*/  @!P0 BRA `(.L_x_62) ;  /* 0x0000000c003c8947 */ /* 0x001fea0003800000 */
[----:B------:R-:W-:-:S07]  /*0170*/  CS2R R12, SRZ ;  /* 0x00000000000c7805 */ /* 0x000fce000001ff00 */
.L_x_68:
[----:B0-----:R-:W-:Y:S01]  /*0180*/  LOP3.LUT R2, R0, 0x3, RZ, 0xc0, !PT ;  /* 0x0000000300027812 */ /* 0x001fe200078ec0ff */
[----:B------:R-:W-:Y:S03]  /*0190*/  BSSY.RECONVERGENT B1, `(.L_x_63) ;  /* 0x00000c6000017945 */ /* 0x000fe60003800200 */
[----:B------:R-:W-:-:S04]  /*01a0*/  ISETP.NE.U32.AND P0, PT, R2, RZ, PT ;  /* 0x000000ff0200720c */ /* 0x000fc80003f05070 */
[----:B------:R-:W-:-:S13]  /*01b0*/  ISETP.NE.AND.EX P0, PT, RZ, RZ, PT, P0 ;  /* 0x000000ffff00720c */ /* 0x000fda0003f05300 */
[----:B------:R-:W-:Y:S05]  /*01c0*/  @!P0 BRA `(.L_x_64) ;  /* 0x0000000c00088947 */ /* 0x000fea0003800000 */
[----:B-1----:R-:W0:Y:S01]  /*01d0*/  LDC.64 R8, c[0x4][0x8] ;  /* 0x01000200ff087b82 */ /* 0x002e220000000a00 */
[----:B------:R-:W-:Y:S02]  /*01e0*/  IMAD.MOV.U32 R14, RZ, RZ, RZ ;  /* 0x000000ffff0e7224 */ /* 0x000fe400078e00ff */
[----:B0-----:R-:W-:-:S07]  /*01f0*/  IMAD.WIDE.U32 R8, R12, 0xc80, R8 ;  /* 0x00000c800c087825 */ /* 0x001fce00078e0008 */
.L_x_67:
[----:B0-----:R-:W-:Y:S01]  /*0200*/  IMAD.MOV.U32 R15, RZ, RZ, RZ ;  /* 0x000000ffff0f7224 */ /* 0x001fe200078e00ff */
[----:B------:R-:W-:Y:S01]  /*0210*/  CS2R R2, SRZ ;  /* 0x0000000000027805 */ /* 0x000fe2000001ff00 */
[----:B------:R-:W-:Y:S01]  /*0220*/  IMAD.MOV.U32 R17, RZ, RZ, RZ ;  /* 0x000000ffff117224 */ /* 0x000fe200078e00ff */
[----:B------:R-:W-:-:S07]  /*0230*/  CS2R R4, SRZ ;  /* 0x0000000000047805 */ /* 0x000fce000001ff00 */
.L_x_66:
[----:B------:R-:W-:-:S05]  /*0240*/  IMAD.WIDE.U32 R10, R17, 0x4, R6 ;  /* 0x00000004110a7825 */ /* 0x000fca00078e0006 */
[----:B------:R0:W5:Y:S01]  /*0250*/  LDG.E R16, desc[UR4][R10.64+0x4] ;  /* 0x000004040a107981 */ /* 0x000162000c1e1900 */
[----:B------:R-:W-:-:S07]  /*0260*/  IMAD.MOV.U32 R19, RZ, RZ, RZ ;  /* 0x000000ffff137224 */ /* 0x000fce00078e00ff */
.L_x_65:
[----:B-----5:R-:W-:Y:S01]  /*0270*/  SHF.R.U32.HI R24, RZ, R19, R16 ;  /* 0x00000013ff187219 */ /* 0x020fe20000011610 */
[----:B0-----:R-:W-:-:S03]  /*0280*/  IMAD.SHL.U32 R10, R17, 0x20, RZ ;  /* 0x00000020110a7824 */ /* 0x001fc600078e00ff */
[----:B------:R-:W-:Y:S01]  /*0290*/  LOP3.LUT R11, R24, 0x1, RZ, 0xc0, !PT ;  /* 0x00000001180b7812 */ /* 0x000fe200078ec0ff */
[----:B------:R-:W-:-:S03]  /*02a0*/  IMAD.IADD R10, R10, 0x1, R19 ;  /* 0x000000010a0a7824 */ /* 0x000fc600078e0213 */
[----:B------:R-:W-:Y:S01]  /*02b0*/  ISETP.NE.U32.AND P0, PT, R11, 0x1, PT ;  /* 0x000000010b00780c */ /* 0x000fe20003f05070 */
[----:B------:R-:W-:-:S03]  /*02c0*/  IMAD R11, R10, 0x5, RZ ;  /* 0x000000050a0b7824 */ /* 0x000fc600078e02ff */
[----:B------:R-:W-:Y:S01]  /*02d0*/  R2P PR, R24, 0x7e ;  /* 0x0000007e18007804 */ /* 0x000fe20000000000 */
[----:B------:R-:W-:-:S08]  /*02e0*/  IMAD.WIDE.U32 R10, R11, 0x4, R8 ;  /* 0x000000040b0a7825 */ /* 0x000fd000078e0008 */
[----:B------:R-:W2:Y:S04]  /*02f0*/  @!P0 LDG.E R18, desc[UR4][R10.64] ;  /* 0x000000040a128981 */ /* 0x000ea8000c1e1900 */
[----:B------:R-:W3:Y:S04]  /*0300*/  @!P0 LDG.E R20, desc[UR4][R10.64+0x10] ;  /* 0x000010040a148981 */ /* 0x000ee8000c1e1900 */
[----:B------:R-:W4:Y:S04]  /*0310*/  @P1 LDG.E R22, desc[UR4][R10.64+0x14] ;  /* 0x000014040a161981 */ /* 0x000f28000c1e1900 */
[----:B------:R-:W4:Y:S04]  /*0320*/  @P2 LDG.E R26, desc[UR4][R10.64+0x28] ;  /* 0x000028040a1a2981 */ /* 0x000f28000c1e1900 */
[----:B------:R-:W4:Y:S04]  /*0330*/  @!P0 LDG.E R21, desc[UR4][R10.64+0x4] ;  /* 0x000004040a158981 */ /* 0x000f28000c1e1900 */
[----:B------:R-:W4:Y:S04]  /*0340*/  @!P0 LDG.E R23, desc[UR4][R10.64+0xc] ;  /* 0x00000c040a178981 */ /* 0x000f28000c1e1900 */
[----:B------:R-:W4:Y:S04]  /*0350*/  @P1 LDG.E R25, desc[UR4][R10.64+0x18] ;  /* 0x000018040a191981 */ /* 0x000f28000c1e1900 */
[----:B------:R-:W4:Y:S04]  /*0360*/  @P3 LDG.E R28, desc[UR4][R10.64+0x3c] ;  /* 0x00003c040a1c3981 */ /* 0x000f28000c1e1900 */
[----:B------:R-:W4:Y:S01]  /*0370*/  @P6 LDG.E R27, desc[UR4][R10.64+0x7c] ;  /* 0x00007c040a1b6981 */ /* 0x000f22000c1e1900 */
[----:B--2---:R-:W-:-:S03]  /*0380*/  @!P0 LOP3.LUT R15, R15, R18, RZ, 0x3c, !PT ;  /* 0x000000120f0f8212 */ /* 0x004fc600078e3cff */
[----:B------:R-:W2:Y:S01]  /*0390*/  @!P0 LDG.E R18, desc[UR4][R10.64+0x8] ;  /* 0x000008040a128981 */ /* 0x000ea2000c1e1900 */
[----:B---3--:R-:W-:-:S03]  /*03a0*/  @!P0 LOP3.LUT R3, R3, R20, RZ, 0x3c, !PT ;  /* 0x0000001403038212 */ /* 0x008fc600078e3cff */
[----:B------:R-:W3:Y:S01]  /*03b0*/  @P1 LDG.E R20, desc[UR4][R10.64+0x24] ;  /* 0x000024040a141981 */ /* 0x000ee2000c1e1900 */
[----:B----4-:R-:W-:-:S03]  /*03c0*/  @P1 LOP3.LUT R15, R15, R22, RZ, 0x3c, !PT ;  /* 0x000000160f0f1212 */ /* 0x010fc600078e3cff */
[----:B------:R-:W4:Y:S01]  /*03d0*/  @P2 LDG.E R22, desc[UR4][R10.64+0x38] ;  /* 0x000038040a162981 */ /* 0x000f22000c1e1900 */
[----:B------:R-:W-:-:S03]  /*03e0*/  @P2 LOP3.LUT R15, R15, R26, RZ, 0x3c, !PT ;  /* 0x0000001a0f0f2212 */ /* 0x000fc600078e3cff */
[----:B------:R-:W4:Y:S01]  /*03f0*/  @P4 LDG.E R26, desc[UR4][R10.64+0x50] ;  /* 0x000050040a1a4981 */ /* 0x000f22000c1e1900 */
[----:B------:R-:W-:-:S03]  /*0400*/  @!P0 LOP3.LUT R4, R4, R21, RZ, 0x3c, !PT ;  /* 0x0000001504048212 */ /* 0x000fc600078e3cff */
[----:B------:R-:W4:Y:S01]  /*0410*/  @P1 LDG.E R21, desc[UR4][R10.64+0x20] ;  /* 0x000020040a151981 */ /* 0x000f22000c1e1900 */
[----:B------:R-:W-:-:S03]  /*0420*/  @!P0 LOP3.LUT R2, R2, R23, RZ, 0x3c, !PT ;  /* 0x0000001702028212 */ /* 0x000fc600078e3cff */
[----:B------:R-:W4:Y:S01]  /*0430*/  @P2 LDG.E R23, desc[UR4][R10.64+0x2c] ;  /* 0x00002c040a172981 */ /* 0x000f22000c1e1900 */
[----:B------:R-:W-:-:S03]  /*0440*/  @P1 LOP3.LUT R4, R4, R25, RZ, 0x3c, !PT ;  /* 0x0000001904041212 */ /* 0x000fc600078e3cff */
[----:B------:R-:W4:Y:S01]  /*0450*/  @P2 LDG.E R25, desc[UR4][R10.64+0x34] ;  /* 0x000034040a192981 */ /* 0x000f22000c1e1900 */
[----:B--2---:R-:W-:-:S03]  /*0460*/  @!P0 LOP3.LUT R5, R5, R18, RZ, 0x3c, !PT ;  /* 0x0000001205058212 */ /* 0x004fc600078e3cff */
[----:B------:R-:W2:Y:S01]  /*0470*/  @P1 LDG.E R18, desc[UR4][R10.64+0x1c] ;  /* 0x00001c040a121981 */ /* 0x000ea2000c1e1900 */
[----:B---3--:R-:W-:-:S03]  /*0480*/  @P1 LOP3.LUT R3, R3, R20, RZ, 0x3c, !PT ;  /* 0x0000001403031212 */ /* 0x008fc600078e3cff */
[----:B------:R-:W3:Y:S01]  /*0490*/  @P2 LDG.E R20, desc[UR4][R10.64+0x30] ;  /* 0x000030040a142981 */ /* 0x000ee2000c1e1900 */
[----:B----4-:R-:W-:-:S03]  /*04a0*/  @P2 LOP3.LUT R3, R3, R22, RZ, 0x3c, !PT ;  /* 0x0000001603032212 */ /* 0x010fc600078e3cff */
[----:B------:R-:W4:Y:S01]  /*04b0*/  @P3 LDG.E R22, desc[UR4][R10.64+0x4c] ;  /* 0x00004c040a163981 */ /* 0x000f22000c1e1900 */
[----:B------:R-:W-:-:S04]  /*04c0*/  @P3 LOP3.LUT R15, R15, R28, RZ, 0x3c, !PT ;  /* 0x0000001c0f0f3212 */ /* 0x000fc800078e3cff */
[----:B------:R-:W-:Y:S02]  /*04d0*/  @P4 LOP3.LUT R15, R15, R26, RZ, 0x3c, !PT ;  /* 0x0000001a0f0f4212 */ /* 0x000fe400078e3cff */
[----:B------:R-:W-:Y:S01]  /*04e0*/  @P1 LOP3.LUT R2, R2, R21, RZ, 0x3c, !PT ;  /* 0x0000001502021212 */ /* 0x000fe200078e3cff */
[----:B------:R-:W4:Y:S04]  /*04f0*/  @P5 LDG.E R26, desc[UR4][R10.64+0x64] ;  /* 0x000064040a1a5981 */ /* 0x000f28000c1e1900 */
[----:B------:R-:W4:Y:S01]  /*0500*/  @P3 LDG.E R21, desc[UR4][R10.64+0x40] ;  /* 0x000040040a153981 */ /* 0x000f22000c1e1900 */
[----:B------:R-:W-:Y:S02]  /*0510*/  @P2 LOP3.LUT R4, R4, R23, RZ, 0x3c, !PT ;  /* 0x0000001704042212 */ /* 0x000fe400078e3cff */
[----:B------:R-:W-:Y:S01]  /*0520*/  @P2 LOP3.LUT R2, R2, R25, RZ, 0x3c, !PT ;  /* 0x0000001902022212 */ /* 0x000fe200078e3cff */
[----:B------:R-:W4:Y:S04]  /*0530*/  @P3 LDG.E R23, desc[UR4][R10.64+0x48] ;  /* 0x000048040a173981 */ /* 0x000f28000c1e1900 */
[----:B------:R-:W4:Y:S01]  /*0540*/  @P4 LDG.E R25, desc[UR4][R10.64+0x54] ;  /* 0x000054040a194981 */ /* 0x000f22000c1e1900 */
[----:B--2---:R-:W-:-:S03]  /*0550*/  @P1 LOP3.LUT R5, R5, R18, RZ, 0x3c, !PT ;  /* 0x0000001205051212 */ /* 0x004fc600078e3cff */
[----:B------:R-:W2:Y:S01]  /*0560*/  @P3 LDG.E R18, desc[UR4][R10.64+0x44] ;  /* 0x000044040a123981 */ /* 0x000ea2000c1e1900 */
[----:B---3--:R-:W-:-:S03]  /*0570*/  @P2 LOP3.LUT R5, R5, R20, RZ, 0x3c, !PT ;  /* 0x0000001405052212 */ /* 0x008fc600078e3cff */
[----:B------:R-:W3:Y:S01]  /*0580*/  @P4 LDG.E R20, desc[UR4][R10.64+0x58] ;  /* 0x000058040a144981 */ /* 0x000ee2000c1e1900 */
[----:B----4-:R-:W-:-:S03]  /*0590*/  @P3 LOP3.LUT R3, R3, R22, RZ, 0x3c, !PT ;  /* 0x0000001603033212 */ /* 0x010fc600078e3cff */
[----:B------:R-:W4:Y:S01]  /*05a0*/  @P4 LDG.E R22, desc[UR4][R10.64+0x60] ;  /* 0x000060040a164981 */ /* 0x000f22000c1e1900 */
[----:B------:R-:W-:Y:S02]  /*05b0*/  LOP3.LUT P0, RZ, R24, 0x80, RZ, 0xc0, !PT ;  /* 0x0000008018ff7812 */ /* 0x000fe4000780c0ff */
[----:B------:R-:W-:Y:S02]  /*05c0*/  @P5 LOP3.LUT R15, R15, R26, RZ, 0x3c, !PT ;  /* 0x0000001a0f0f5212 */ /* 0x000fe400078e3cff */
[----:B------:R-:W4:Y:S01]  /*05d0*/  @P6 LDG.E R26, desc[UR4][R10.64+0x78] ;  /* 0x000078040a1a6981 */ /* 0x000f22000c1e1900 */
[----:B------:R-:W-:-:S03]  /*05e0*/  @P3 LOP3.LUT R4, R4, R21, RZ, 0x3c, !PT ;  /* 0x0000001504043212 */ /* 0x000fc600078e3cff */
[----:B------:R-:W4:Y:S01]  /*05f0*/  @P4 LDG.E R21, desc[UR4][R10.64+0x5c] ;  /* 0x00005c040a154981 */ /* 0x000f22000c1e1900 */
[----:B------:R-:W-:-:S03]  /*0600*/  @P3 LOP3.LUT R2, R2, R23, RZ, 0x3c, !PT ;  /* 0x0000001702023212 */ /* 0x000fc600078e3cff */
[----:B------:R-:W4:Y:S01]  /*0610*/  @P5 LDG.E R23, desc[UR4][R10.64+0x68] ;  /* 0x000068040a175981 */ /* 0x000f22000c1e1900 */
[----:B------:R-:W-:-:S03]  /*0620*/  @P4 LOP3.LUT R4, R4, R25, RZ, 0x3c, !PT ;  /* 0x0000001904044212 */ /* 0x000fc600078e3cff */
[----:B------:R-:W4:Y:S01]  /*0630*/  @P5 LDG.E R25, desc[UR4][R10.64+0x70] ;  /* 0x000070040a195981 */ /* 0x000f22000c1e1900 */
[----:B--2---:R-:W-:-:S03]  /*0640*/  @P3 LOP3.LUT R5, R5, R18, RZ, 0x3c, !PT ;  /* 0x0000001205053212 */ /* 0x004fc600078e3cff */
[----:B------:R-:W2:Y:S01]  /*0650*/  @P5 LDG.E R18, desc[UR4][R10.64+0x6c] ;  /* 0x00006c040a125981 */ /* 0x000ea2000c1e1900 */
[----:B---3--:R-:W-:-:S03]  /*0660*/  @P4 LOP3.LUT R5, R5, R20, RZ, 0x3c, !PT ;  /* 0x0000001405054212 */ /* 0x008fc600078e3cff */
[----:B------:R-:W3:Y:S01]  /*0670*/  @P5 LDG.E R20, desc[UR4][R10.64+0x74] ;  /* 0x000074040a145981 */ /* 0x000ee2000c1e1900 */
[----:B----4-:R-:W-:-:S03]  /*0680*/  @P4 LOP3.LUT R3, R3, R22, RZ, 0x3c, !PT ;  /* 0x0000001603034212 */ /* 0x010fc600078e3cff */
[----:B------:R-:W4:Y:S01]  /*0690*/  @P0 LDG.E R22, desc[UR4][R10.64+0x8c] ;  /* 0x00008c040a160981 */ /* 0x000f22000c1e1900 */
[----:B------:R-:W-:-:S03]  /*06a0*/  @P6 LOP3.LUT R15, R15, R26, RZ, 0x3c, !PT ;  /* 0x0000001a0f0f6212 */ /* 0x000fc600078e3cff */
        /* <DEDUP_REMOVED lines=13> */
[----:B------:R-:W-:Y:S02]  /*0780*/  @P6 LOP3.LUT R4, R4, R27, RZ, 0x3c, !PT ;  /* 0x0000001b04046212 */ /* 0x000fe400078e3cff */
[----:B------:R-:W-:Y:S02]  /*0790*/  @P6 LOP3.LUT R2, R2, R21, RZ, 0x3c, !PT ;  /* 0x0000001502026212 */ /* 0x000fe400078e3cff */
[----:B------:R-:W-:Y:S02]  /*07a0*/  @P0 LOP3.LUT R4, R4, R23, RZ, 0x3c, !PT ;  /* 0x0000001704040212 */ /* 0x000fe400078e3cff */
[----:B------:R-:W-:Y:S02]  /*07b0*/  @P0 LOP3.LUT R2, R2, R25, RZ, 0x3c, !PT ;  /* 0x0000001902020212 */ /* 0x000fe400078e3cff */
[----:B--2---:R-:W-:Y:S02]  /*07c0*/  @P6 LOP3.LUT R5, R5, R18, RZ, 0x3c, !PT ;  /* 0x0000001205056212 */ /* 0x004fe400078e3cff */
[----:B---3--:R-:W-:-:S02]  /*07d0*/  @P6 LOP3.LUT R3, R3, R20, RZ, 0x3c, !PT ;  /* 0x0000001403036212 */ /* 0x008fc400078e3cff */
[----:B----4-:R-:W-:Y:S02]  /*07e0*/  @P0 LOP3.LUT R5, R5, R22, RZ, 0x3c, !PT ;  /* 0x0000001605050212 */ /* 0x010fe400078e3cff */
[----:B------:R-:W-:Y:S02]  /*07f0*/  @P0 LOP3.LUT R3, R3, R26, RZ, 0x3c, !PT ;  /* 0x0000001a03030212 */ /* 0x000fe400078e3cff */
[----:B------:R-:W-:-:S13]  /*0800*/  R2P PR, R24.B1, 0x7f ;  /* 0x0000007f18007804 */ /* 0x000fda0000001000 */
[----:B------:R-:W2:Y:S04]  /*0810*/  @P0 LDG.E R18, desc[UR4][R10.64+0xa0] ;  /* 0x0000a0040a120981 */ /* 0x000ea8000c1e1900 */
[----:B------:R-:W3:Y:S04]  /*0820*/  @P1 LDG.E R22, desc[UR4][R10.64+0xb4] ;  /* 0x0000b4040a161981 */ /* 0x000ee8000c1e1900 */
[----:B------:R-:W4:Y:S04]  /*0830*/  @P2 LDG.E R26, desc[UR4][R10.64+0xc8] ;  /* 0x0000c8040a1a2981 */ /* 0x000f28000c1e1900 */
[----:B------:R-:W4:Y:S04]  /*0840*/  @P3 LDG.E R28, desc[UR4][R10.64+0xdc] ;  /* 0x0000dc040a1c3981 */ /* 0x000f28000c1e1900 */
[----:B------:R-:W4:Y:S04]  /*0850*/  @P0 LDG.E R23, desc[UR4][R10.64+0xa4] ;  /* 0x0000a4040a170981 */ /* 0x000f28000c1e1900 */
[----:B------:R-:W4:Y:S04]  /*0860*/  @P0 LDG.E R20, desc[UR4][R10.64+0xa8] ;  /* 0x0000a8040a140981 */ /* 0x000f28000c1e1900 */
[----:B------:R-:W4:Y:S04]  /*0870*/  @P4 LDG.E R25, desc[UR4][R10.64+0xf0] ;  /* 0x0000f0040a194981 */ /* 0x000f28000c1e1900 */
        /* <DEDUP_REMOVED lines=21> */
[----:B------:R-:W-:Y:S02]  /*09d0*/  LOP3.LUT P0, RZ, R24, 0x8000, RZ, 0xc0, !PT ;  /* 0x0000800018ff7812 */ /* 0x000fe4000780c0ff */
[----:B----4-:R-:W-:Y:S01]  /*09e0*/  @P5 LOP3.LUT R15, R15, R26, RZ, 0x3c, !PT ;  /* 0x0000001a0f0f5212 */ /* 0x010fe200078e3cff */
[----:B------:R-:W4:Y:S04]  /*09f0*/  @P3 LDG.E R24, desc[UR4][R10.64+0xe4] ;  /* 0x0000e4040a183981 */ /* 0x000f28000c1e1900 */
[----:B------:R-:W2:Y:S01]  /*0a00*/  @P6 LDG.E R26, desc[UR4][R10.64+0x118] ;  /* 0x000118040a1a6981 */ /* 0x000ea2000c1e1900 */
        /* <DEDUP_REMOVED lines=8> */
[----:B---3--:R-:W-:-:S03]  /*0a90*/  @P2 LOP3.LUT R3, R3, R22, RZ, 0x3c, !PT ;  /* 0x0000001603032212 */ /* 0x008fc600078e3cff */
[----:B------:R-:W3:Y:S01]  /*0aa0*/  @P4 LDG.E R22, desc[UR4][R10.64+0x100] ;  /* 0x000100040a164981 */ /* 0x000ee2000c1e1900 */
[----:B--2---:R-:W-:-:S03]  /*0ab0*/  @P6 LOP3.LUT R15, R15, R26, RZ, 0x3c, !PT ;  /* 0x0000001a0f0f6212 */ /* 0x004fc600078e3cff */
[----:B------:R-:W2:Y:S01]  /*0ac0*/  @P0 LDG.E R26, desc[UR4][R10.64+0x12c] ;  /* 0x00012c040a1a0981 */ /* 0x000ea2000c1e1900 */
[----:B----4-:R-:W-:-:S03]  /*0ad0*/  @P2 LOP3.LUT R2, R2, R23, RZ, 0x3c, !PT ;  /* 0x0000001702022212 */ /* 0x010fc600078e3cff */
[----:B------:R-:W4:Y:S01]  /*0ae0*/  @P4 LDG.E R23, desc[UR4][R10.64+0xfc] ;  /* 0x0000fc040a174981 */ /* 0x000f22000c1e1900 */
[----:B------:R-:W-:-:S03]  /*0af0*/  @P2 LOP3.LUT R5, R5, R20, RZ, 0x3c, !PT ;  /* 0x0000001405052212 */ /* 0x000fc600078e3cff */
[----:B------:R-:W4:Y:S01]  /*0b00*/  @P4 LDG.E R20, desc[UR4][R10.64+0xf8] ;  /* 0x0000f8040a144981 */ /* 0x000f22000c1e1900 */
[----:B------:R-:W-:Y:S02]  /*0b10*/  @P3 LOP3.LUT R2, R2, R27, RZ, 0x3c, !PT ;  /* 0x0000001b02023212 */ /* 0x000fe400078e3cff */
[----:B------:R-:W-:Y:S01]  /*0b20*/  @P3 LOP3.LUT R4, R4, R25, RZ, 0x3c, !PT ;  /* 0x0000001904043212 */ /* 0x000fe200078e3cff */
[----:B------:R-:W4:Y:S01]  /*0b30*/  @P5 LDG.E R27, desc[UR4][R10.64+0x110] ;  /* 0x000110040a1b5981 */ /* 0x000f22000c1e1900 */
[----:B------:R-:W-:-:S03]  /*0b40*/  @P3 LOP3.LUT R5, R5, R24, RZ, 0x3c, !PT ;  /* 0x0000001805053212 */ /* 0x000fc600078e3cff */
[----:B------:R-:W4:Y:S04]  /*0b50*/  @P5 LDG.E R25, desc[UR4][R10.64+0x108] ;  /* 0x000108040a195981 */ /* 0x000f28000c1e1900 */
        /* <DEDUP_REMOVED lines=19> */
[----:B------:R-:W-:-:S05]  /*0c90*/  VIADD R19, R19, 0x10 ;  /* 0x0000001013137836 */ /* 0x000fca0000000000 */
[----:B------:R-:W-:Y:S02]  /*0ca0*/  ISETP.NE.AND P1, PT, R19, 0x20, PT ;  /* 0x000000201300780c */ /* 0x000fe40003f25270 */
[----:B------:R-:W-:Y:S02]  /*0cb0*/  @P5 LOP3.LUT R3, R3, R18, RZ, 0x3c, !PT ;  /* 0x0000001203035212 */ /* 0x000fe400078e3cff */
[----:B------:R-:W-:Y:S02]  /*0cc0*/  @P6 LOP3.LUT R4, R4, R21, RZ, 0x3c, !PT ;  /* 0x0000001504046212 */ /* 0x000fe400078e3cff */
[----:B---3--:R-:W-:-:S04]  /*0cd0*/  @P6 LOP3.LUT R3, R3, R22, RZ, 0x3c, !PT ;  /* 0x0000001603036212 */ /* 0x008fc800078e3cff */
[----:B--2---:R-:W-:Y:S02]  /*0ce0*/  @P0 LOP3.LUT R3, R3, R26, RZ, 0x3c, !PT ;  /* 0x0000001a03030212 */ /* 0x004fe400078e3cff */
[----:B----4-:R-:W-:Y:S02]  /*0cf0*/  @P6 LOP3.LUT R2, R2, R23, RZ, 0x3c, !PT ;  /* 0x0000001702026212 */ /* 0x010fe400078e3cff */
[----:B------:R-:W-:Y:S02]  /*0d00*/  @P6 LOP3.LUT R5, R5, R20, RZ, 0x3c, !PT ;  /* 0x0000001405056212 */ /* 0x000fe400078e3cff */
[----:B------:R-:W-:Y:S02]  /*0d10*/  @P0 LOP3.LUT R2, R2, R27, RZ, 0x3c, !PT ;  /* 0x0000001b02020212 */ /* 0x000fe400078e3cff */
[----:B------:R-:W-:Y:S02]  /*0d20*/  @P0 LOP3.LUT R4, R4, R25, RZ, 0x3c, !PT ;  /* 0x0000001904040212 */ /* 0x000fe400078e3cff */
[----:B------:R-:W-:Y:S01]  /*0d30*/  @P0 LOP3.LUT R5, R5, R24, RZ, 0x3c, !PT ;  /* 0x0000001805050212 */ /* 0x000fe200078e3cff */
[----:B------:R-:W-:Y:S06]  /*0d40*/  @P1 BRA `(.L_x_65) ;  /* 0xfffffff400481947 */ /* 0x000fec000383ffff */
[----:B------:R-:W-:-:S05]  /*0d50*/  VIADD R17, R17, 0x1 ;  /* 0x0000000111117836 */ /* 0x000fca0000000000 */
[----:B------:R-:W-:-:S13]  /*0d60*/  ISETP.NE.AND P0, PT, R17, 0x5, PT ;  /* 0x000000051100780c */ /* 0x000fda0003f05270 */
[----:B------:R-:W-:Y:S05]  /*0d70*/  @P0 BRA `(.L_x_66) ;  /* 0xfffffff400300947 */ /* 0x000fea000383ffff */
[----:B------:R0:W-:Y:S01]  /*0d80*/  STG.E.64 desc[UR4][R6.64+0x8], R4 ;  /* 0x0000080406007986 */ /* 0x0001e2000c101b04 */
[----:B------:R-:W-:Y:S01]  /*0d90*/  VIADD R14, R14, 0x1 ;  /* 0x000000010e0e7836 */ /* 0x000fe20000000000 */
[----:B------:R-:W-:Y:S02]  /*0da0*/  LOP3.LUT R11, R0, 0x3, RZ, 0xc0, !PT ;  /* 0x00000003000b7812 */ /* 0x000fe400078ec0ff */
[----:B------:R0:W-:Y:S02]  /*0db0*/  STG.E.64 desc[UR4][R6.64+0x10], R2 ;  /* 0x0000100206007986 */ /* 0x0001e4000c101b04 */
[----:B------:R-:W-:Y:S02]  /*0dc0*/  ISETP.GE.U32.AND P0, PT, R14, R11, PT ;  /* 0x0000000b0e00720c */ /* 0x000fe40003f06070 */
[----:B------:R0:W-:Y:S11]  /*0dd0*/  STG.E desc[UR4][R6.64+0x4], R15 ;  /* 0x0000040f06007986 */ /* 0x0001f6000c101904 */
[----:B------:R-:W-:Y:S05]  /*0de0*/  @!P0 BRA `(.L_x_67) ;  /* 0xfffffff400048947 */ /* 0x000fea000383ffff */
.L_x_64:
[----:B------:R-:W-:Y:S05]  /*0df0*/  BSYNC.RECONVERGENT B1 ;  /* 0x0000000000017941 */ /* 0x000fea0003800200 */
.L_x_63:
[----:B------:R-:W-:Y:S01]  /*0e00*/  ISETP.GT.U32.AND P0, PT, R0, 0x3, PT ;  /* 0x000000030000780c */ /* 0x000fe20003f04070 */
[----:B------:R-:W-:Y:S01]  /*0e10*/  VIADD R12, R12, 0x1 ;  /* 0x000000010c0c7836 */ /* 0x000fe20000000000 */
[--C-:B------:R-:W-:Y:S02]  /*0e20*/  SHF.R.U64 R0, R0, 0x2, R13.reuse ;  /* 0x0000000200007819 */ /* 0x100fe4000000120d */
[----:B------:R-:W-:Y:S02]  /*0e30*/  ISETP.GT.U32.AND.EX P0, PT, R13, RZ, PT, P0 ;  /* 0x000000ff0d00720c */ /* 0x000fe40003f04100 */
[----:B------:R-:W-:-:S11]  /*0e40*/  SHF.R.U32.HI R13, RZ, 0x2, R13 ;  /* 0x00000002ff0d7819 */ /* 0x000fd6000001160d */
[----:B------:R-:W-:Y:S05]  /*0e50*/  @P0 BRA `(.L_x_68) ;  /* 0xfffffff000c80947 */ /* 0x000fea000383ffff */
.L_x_62:
[----:B------:R-:W-:Y:S05]  /*0e60*/  BSYNC.RECONVERGENT B0 ;  /* 0x0000000000007941 */ /* 0x000fea0003800200 */
.L_x_61:
[----:B------:R-:W2:Y:S01]  /*0e70*/  S2R R0, SR_TID.X ;  /* 0x0000000000007919 */ /* 0x000ea20000002100 */
[----:B------:R3:W-:Y:S04]  /*0e80*/  STG.E.64 desc[UR4][R6.64+0x18], RZ ;  /* 0x000018ff06007986 */ /* 0x0007e8000c101b04 */
[----:B------:R3:W-:Y:S04]  /*0e90*/  STG.E desc[UR4][R6.64+0x20], RZ ;  /* 0x000020ff06007986 */ /* 0x0007e8000c101904 */
[----:B------:R3:W-:Y:S01]  /*0ea0*/  STG.E.64 desc[UR4][R6.64+0x28], RZ ;  /* 0x000028ff06007986 */ /* 0x0007e2000c101b04 */
[----:B--2---:R-:W-:-:S13]  /*0eb0*/  ISETP.NE.AND P0, PT, R0, RZ, PT ;  /* 0x000000ff0000720c */ /* 0x004fda0003f05270 */
[----:B---3--:R-:W-:Y:S05]  /*0ec0*/  @P0 EXIT ;  /* 0x000000000000094d */ /* 0x008fea0003800000 */
[----:B------:R-:W-:-:S07]  /*0ed0*/  IMAD.MOV.U32 R16, RZ, RZ, RZ ;  /* 0x000000ffff107224 */ /* 0x000fce00078e00ff */
.L_x_77:
[----:B0-----:R-:W-:Y:S01]  /*0ee0*/  MOV R2, 0x0 ;  /* 0x0000000000027802 */ /* 0x001fe20000000f00 */
[----:B------:R-:W0:Y:S01]  /*0ef0*/  LDCU.64 UR4, c[0x4][0x48] ;  /* 0x01000900ff0477ac */ /* 0x000e220008000a00 */
[----:B------:R-:W-:Y:S01]  /*0f00*/  VIADD R16, R16, 0x8 ;  /* 0x0000000810107836 */ /* 0x000fe20000000000 */
[----:B-1----:R-:W-:Y:S01]  /*0f10*/  CS2R R6, SRZ ;  /* 0x0000000000067805 */ /* 0x002fe2000001ff00 */
[----:B------:R1:W2:Y:S03]  /*0f20*/  LDC.64 R8, c[0x4][R2] ;  /* 0x0100000002087b82 */ /* 0x0002a60000000a00 */
[----:B------:R-:W-:-:S04]  /*0f30*/  ISETP.NE.AND P0, PT, R16, 0x3e8, PT ;  /* 0x000003e81000780c */ /* 0x000fc80003f05270 */
[----:B------:R-:W-:Y:S01]  /*0f40*/  P2R R17, PR, RZ, 0x1 ;  /* 0x00000001ff117803 */ /* 0x000fe20000000000 */
[----:B0-----:R-:W-:Y:S02]  /*0f50*/  IMAD.U32 R4, RZ, RZ, UR4 ;  /* 0x00000004ff047e24 */ /* 0x001fe4000f8e00ff */
[----:B-1----:R-:W-:-:S07]  /*0f60*/  IMAD.U32 R5, RZ, RZ, UR5 ;  /* 0x00000005ff057e24 */ /* 0x002fce000f8e00ff */
[----:B------:R-:W-:-:S07]  /*0f70*/  LEPC R20, `(.L_x_69) ;  /* 0x000000001014794e */ /* 0x000fce0000000000 */
[----:B--2---:R-:W-:Y:S05]  /*0f80*/  CALL.ABS.NOINC R8 ;  /* 0x0000000008007343 */ /* 0x004fea0003c00000 */
.L_x_69:
[----:B------:R0:W1:Y:S01]  /*0f90*/  LDC.64 R8, c[0x4][R2] ;  /* 0x0100000002087b82 */ /* 0x0000620000000a00 */
[----:B------:R-:W2:Y:S01]  /*0fa0*/  LDCU.64 UR4, c[0x4][0x48] ;  /* 0x01000900ff0477ac */ /* 0x000ea20008000a00 */
[----:B------:R-:W-:Y:S01]  /*0fb0*/  CS2R R6, SRZ ;  /* 0x0000000000067805 */ /* 0x000fe2000001ff00 */
[----:B--2---:R-:W-:Y:S02]  /*0fc0*/  IMAD.U32 R4, RZ, RZ, UR4 ;  /* 0x00000004ff047e24 */ /* 0x004fe4000f8e00ff */
[----:B0-----:R-:W-:-:S07]  /*0fd0*/  IMAD.U32 R5, RZ, RZ, UR5 ;  /* 0x00000005ff057e24 */ /* 0x001fce000f8e00ff */
[----:B------:R-:W-:-:S07]  /*0fe0*/  LEPC R20, `(.L_x_70) ;  /* 0x000000001014794e */ /* 0x000fce0000000000 */
[----:B-1----:R-:W-:Y:S05]  /*0ff0*/  CALL.ABS.NOINC R8 ;  /* 0x0000000008007343 */ /* 0x002fea0003c00000 */
.L_x_70:
[----:B------:R0:W1:Y:S01]  /*1000*/  LDC.64 R8, c[0x4][R2] ;  /* 0x0100000002087b82 */ /* 0x0000620000000a00 */
[----:B------:R-:W2:Y:S01]  /*1010*/  LDCU.64 UR4, c[0x4][0x48] ;  /* 0x01000900ff0477ac */ /* 0x000ea20008000a00 */
[----:B------:R-:W-:Y:S01]  /*1020*/  CS2R R6, SRZ ;  /* 0x0000000000067805 */ /* 0x000fe2000001ff00 */
[----:B--2---:R-:W-:Y:S02]  /*1030*/  IMAD.U32 R4, RZ, RZ, UR4 ;  /* 0x00000004ff047e24 */ /* 0x004fe4000f8e00ff */
[----:B0-----:R-:W-:-:S07]  /*1040*/  IMAD.U32 R5, RZ, RZ, UR5 ;  /* 0x00000005ff057e24 */ /* 0x001fce000f8e00ff */
[----:B------:R-:W-:-:S07]  /*1050*/  LEPC R20, `(.L_x_71) ;  /* 0x000000001014794e */ /* 0x000fce0000000000 */
[----:B-1----:R-:W-:Y:S05]  /*1060*/  CALL.ABS.NOINC R8 ;  /* 0x0000000008007343 */ /* 0x002fea0003c00000 */
.L_x_71:
[----:B------:R0:W1:Y:S01]  /*1070*/  LDC.64 R8, c[0x4][R2] ;  /* 0x0100000002087b82 */ /* 0x0000620000000a00 */
[----:B------:R-:W2:Y:S01]  /*1080*/  LDCU.64 UR4, c[0x4][0x48] ;  /* 0x01000900ff0477ac */ /* 0x000ea20008000a00 */
[----:B------:R-:W-:Y:S01]  /*1090*/  CS2R R6, SRZ ;  /* 0x0000000000067805 */ /* 0x000fe2000001ff00 */
[----:B--2---:R-:W-:Y:S02]  /*10a0*/  IMAD.U32 R4, RZ, RZ, UR4 ;  /* 0x00000004ff047e24 */ /* 0x004fe4000f8e00ff */
[----:B0-----:R-:W-:-:S07]  /*10b0*/  IMAD.U32 R5, RZ, RZ, UR5 ;  /* 0x00000005ff057e24 */ /* 0x001fce000f8e00ff */
[----:B------:R-:W-:-:S07]  /*10c0*/  LEPC R20, `(.L_x_72) ;  /* 0x000000001014794e */ /* 0x000fce0000000000 */
[----:B-1----:R-:W-:Y:S05]  /*10d0*/  CALL.ABS.NOINC R8 ;  /* 0x0000000008007343 */ /* 0x002fea0003c00000 */
.L_x_72:
[----:B------:R0:W1:Y:S01]  /*10e0*/  LDC.64 R8, c[0x4][R2] ;  /* 0x0100000002087b82 */ /* 0x0000620000000a00 */
[----:B------:R-:W2:Y:S01]  /*10f0*/  LDCU.64 UR4, c[0x4][0x48] ;  /* 0x01000900ff0477ac */ /* 0x000ea20008000a00 */
[----:B------:R-:W-:Y:S01]  /*1100*/  CS2R R6, SRZ ;  /* 0x0000000000067805 */ /* 0x000fe2000001ff00 */
[----:B--2---:R-:W-:Y:S02]  /*1110*/  IMAD.U32 R4, RZ, RZ, UR4 ;  /* 0x00000004ff047e24 */ /* 0x004fe4000f8e00ff */
[----:B0-----:R-:W-:-:S07]  /*1120*/  IMAD.U32 R5, RZ, RZ, UR5 ;  /* 0x00000005ff057e24 */ /* 0x001fce000f8e00ff */
[----:B------:R-:W-:-:S07]  /*1130*/  LEPC R20, `(.L_x_73) ;  /* 0x000000001014794e */ /* 0x000fce0000000000 */
[----:B-1----:R-:W-:Y:S05]  /*1140*/  CALL.ABS.NOINC R8 ;  /* 0x0000000008007343 */ /* 0x002fea0003c00000 */
.L_x_73:
[----:B------:R0:W1:Y:S01]  /*1150*/  LDC.64 R8, c[0x4][R2] ;  /* 0x0100000002087b82 */ /* 0x0000620000000a00 */
[----:B------:R-:W2:Y:S01]  /*1160*/  LDCU.64 UR4, c[0x4][0x48] ;  /* 0x01000900ff0477ac */ /* 0x000ea20008000a00 */
[----:B------:R-:W-:Y:S01]  /*1170*/  CS2R R6, SRZ ;  /* 0x0000000000067805 */ /* 0x000fe2000001ff00 */
[----:B--2---:R-:W-:Y:S02]  /*1180*/  IMAD.U32 R4, RZ, RZ, UR4 ;  /* 0x00000004ff047e24 */ /* 0x004fe4000f8e00ff */
[----:B0-----:R-:W-:-:S07]  /*1190*/  IMAD.U32 R5, RZ, RZ, UR5 ;  /* 0x00000005ff057e24 */ /* 0x001fce000f8e00ff */
[----:B------:R-:W-:-:S07]  /*11a0*/  LEPC R20, `(.L_x_74) ;  /* 0x000000001014794e */ /* 0x000fce0000000000 */
[----:B-1----:R-:W-:Y:S05]  /*11b0*/  CALL.ABS.NOINC R8 ;  /* 0x0000000008007343 */ /* 0x002fea0003c00000 */
.L_x_74:
[----:B------:R0:W1:Y:S01]  /*11c0*/  LDC.64 R8, c[0x4][R2] ;  /* 0x0100000002087b82 */ /* 0x0000620000000a00 */
[----:B------:R-:W2:Y:S01]  /*11d0*/  LDCU.64 UR4, c[0x4][0x48] ;  /* 0x01000900ff0477ac */ /* 0x000ea20008000a00 */
[----:B------:R-:W-:Y:S01]  /*11e0*/  CS2R R6, SRZ ;  /* 0x0000000000067805 */ /* 0x000fe2000001ff00 */
[----:B--2---:R-:W-:Y:S02]  /*11f0*/  IMAD.U32 R4, RZ, RZ, UR4 ;  /* 0x00000004ff047e24 */ /* 0x004fe4000f8e00ff */
[----:B0-----:R-:W-:-:S07]  /*1200*/  IMAD.U32 R5, RZ, RZ, UR5 ;  /* 0x00000005ff057e24 */ /* 0x001fce000f8e00ff */
[----:B------:R-:W-:-:S07]  /*1210*/  LEPC R20, `(.L_x_75) ;  /* 0x000000001014794e */ /* 0x000fce0000000000 */
[----:B-1----:R-:W-:Y:S05]  /*1220*/  CALL.ABS.NOINC R8 ;  /* 0x0000000008007343 */ /* 0x002fea0003c00000 */
.L_x_75:
[----:B------:R-:W0:Y:S01]  /*1230*/  LDC.64 R2, c[0x4][R2] ;  /* 0x0100000002027b82 */ /* 0x000e220000000a00 */
[----:B------:R-:W1:Y:S01]  /*1240*/  LDCU.64 UR4, c[0x4][0x48] ;  /* 0x01000900ff0477ac */ /* 0x000e620008000a00 */
[----:B------:R-:W-:Y:S01]  /*1250*/  CS2R R6, SRZ ;  /* 0x0000000000067805 */ /* 0x000fe2000001ff00 */
[----:B-1----:R-:W-:Y:S02]  /*1260*/  IMAD.U32 R4, RZ, RZ, UR4 ;  /* 0x00000004ff047e24 */ /* 0x002fe4000f8e00ff */
[----:B------:R-:W-:-:S07]  /*1270*/  IMAD.U32 R5, RZ, RZ, UR5 ;  /* 0x00000005ff057e24 */ /* 0x000fce000f8e00ff */
[----:B------:R-:W-:-:S07]  /*1280*/  LEPC R20, `(.L_x_76) ;  /* 0x000000001014794e */ /* 0x000fce0000000000 */
[----:B0-----:R-:W-:Y:S05]  /*1290*/  CALL.ABS.NOINC R2 ;  /* 0x0000000002007343 */ /* 0x001fea0003c00000 */
.L_x_76:
[----:B------:R-:W-:-:S13]  /*12a0*/  ISETP.NE.AND P6, PT, R17, RZ, PT ;  /* 0x000000ff1100720c */ /* 0x000fda0003fc5270 */
[----:B------:R-:W-:Y:S05]  /*12b0*/  @P6 BRA `(.L_x_77) ;  /* 0xfffffffc00086947 */ /* 0x000fea000383ffff */
[----:B------:R-:W-:Y:S05]  /*12c0*/  EXIT ;  /* 0x000000000000794d */ /* 0x000fea0003800000 */
.L_x_78:
        /* <DEDUP_REMOVED lines=11> */
.L_x_80:


//--------------------- .nv.global.init           --------------------------
	.section	.nv.global.init,"aw",@progbits
	.align	4
.nv.global.init:
	.type		mrg32k3aM1SubSeq,@object
	.size		mrg32k3aM1SubSeq,(mrg32k3aM2SubSeq - mrg32k3aM1SubSeq)
mrg32k3aM1SubSeq:
        /*0000*/ 	.byte	0x0b, 0xcc, 0xee, 0x04, 0x73, 0x29, 0x8b, 0x6f, 0xf6, 0x53, 0x03, 0xf6, 0x23, 0xf6, 0xea, 0xda
        /* <DEDUP_REMOVED lines=125> */
	.type		mrg32k3aM2SubSeq,@object
	.size		mrg32k3aM2SubSeq,(mrg32k3aM1 - mrg32k3aM2SubSeq)
mrg32k3aM2SubSeq:
        /* <DEDUP_REMOVED lines=126> */
	.type		mrg32k3aM1,@object
	.size		mrg32k3aM1,(mrg32k3aM1Seq - mrg32k3aM1)
mrg32k3aM1:
        /* <DEDUP_REMOVED lines=144> */
	.type		mrg32k3aM1Seq,@object
	.size		mrg32k3aM1Seq,(mrg32k3aM2 - mrg32k3aM1Seq)
mrg32k3aM1Seq:
        /* <DEDUP_REMOVED lines=144> */
	.type		mrg32k3aM2,@object
	.size		mrg32k3aM2,(mrg32k3aM2Seq - mrg32k3aM2)
mrg32k3aM2:
        /* <DEDUP_REMOVED lines=144> */
	.type		mrg32k3aM2Seq,@object
	.size		mrg32k3aM2Seq,(precalc_xorwow_matrix - mrg32k3aM2Seq)
mrg32k3aM2Seq:
        /* <DEDUP_REMOVED lines=144> */
	.type		precalc_xorwow_matrix,@object
	.size		precalc_xorwow_matrix,(precalc_xorwow_offset_matrix - precalc_xorwow_matrix)
precalc_xorwow_matrix:
        /* <DEDUP_REMOVED lines=6400> */
	.type		precalc_xorwow_offset_matrix,@object
	.size		precalc_xorwow_offset_matrix,($str$2 - precalc_xorwow_offset_matrix)
precalc_xorwow_offset_matrix:
        /* <DEDUP_REMOVED lines=6400> */
	.type		$str$2,@object
	.size		$str$2,($str - $str$2)
$str$2:
        /*353c0*/ 	.byte	0x75, 0x6e, 0x69, 0x74, 0x72, 0x61, 0x6e, 0x64, 0x3a, 0x20, 0x25, 0x66, 0x20, 0x0a, 0x00
	.type		$str,@object
	.size		$str,($str$1 - $str)
$str:
        /*353cf*/ 	.byte	0x66, 0x72, 0x6f, 0x6d, 0x20, 0x69, 0x6e, 0x69, 0x74, 0x20, 0x72, 0x6e, 0x67, 0x0a, 0x00
	.type		$str$1,@object
	.size		$str$1,(.L_10 - $str$1)
$str$1:
        /*353de*/ 	.byte	0x6c, 0x65, 0x20, 0x61, 0x6f, 0x65, 0x75, 0x66, 0x62, 0x61, 0x6b, 0x68, 0x66, 0x62, 0x0a, 0x00
.L_10:


//--------------------- .nv.shared.reserved.0     --------------------------
	.section	.nv.shared.reserved.0,"aw",@nobits
	.weak		__nv_reservedSMEM_offset_0_alias
	.size		__nv_reservedSMEM_offset_0_alias, 0, 64
	.other		__nv_reservedSMEM_offset_0_alias,@"STO_CUDA_RESERVED_SHARED STV_DEFAULT"
__nv_reservedSMEM_offset_0_alias:
	.zero		0
	.zero		64


//--------------------- .nv.constant0._Z10spam_randsP17curandStateXORWOWj --------------------------
	.section	.nv.constant0._Z10spam_randsP17curandStateXORWOWj,"a",@progbits
	.sectionflags	@""
	.align	4
.nv.constant0._Z10spam_randsP17curandStateXORWOWj:
	.zero		908


//--------------------- .nv.constant0._Z7initRNGP17curandStateXORWOWj --------------------------
	.section	.nv.constant0._Z7initRNGP17curandStateXORWOWj,"a",@progbits
	.sectionflags	@""
	.align	4
.nv.constant0._Z7initRNGP17curandStateXORWOWj:
	.zero		908


//--------------------- SYMBOLS --------------------------

	.type		.nv.reservedSmem.offset0,@object
	.size		.nv.reservedSmem.offset0,0x4
	.type		vprintf,@function
